//
// Generated by NVIDIA NVVM Compiler
//
// Compiler Build ID: CL-36424714
// Cuda compilation tools, release 13.0, V13.0.88
// Based on NVVM 20.0.0
//

.version 9.0
.target sm_100
.address_size 64

	// .globl	_Z14optiConvFilterILi1EEvPfS0_S0_iiiiiiiiiiiffb
// _ZZ14optiConvFilterILi1EEvPfS0_S0_iiiiiiiiiiiffbE3shW has been demoted

.visible .entry _Z14optiConvFilterILi1EEvPfS0_S0_iiiiiiiiiiiffb(
	.param .u64 .ptr .align 1 _Z14optiConvFilterILi1EEvPfS0_S0_iiiiiiiiiiiffb_param_0,
	.param .u64 .ptr .align 1 _Z14optiConvFilterILi1EEvPfS0_S0_iiiiiiiiiiiffb_param_1,
	.param .u64 .ptr .align 1 _Z14optiConvFilterILi1EEvPfS0_S0_iiiiiiiiiiiffb_param_2,
	.param .u32 _Z14optiConvFilterILi1EEvPfS0_S0_iiiiiiiiiiiffb_param_3,
	.param .u32 _Z14optiConvFilterILi1EEvPfS0_S0_iiiiiiiiiiiffb_param_4,
	.param .u32 _Z14optiConvFilterILi1EEvPfS0_S0_iiiiiiiiiiiffb_param_5,
	.param .u32 _Z14optiConvFilterILi1EEvPfS0_S0_iiiiiiiiiiiffb_param_6,
	.param .u32 _Z14optiConvFilterILi1EEvPfS0_S0_iiiiiiiiiiiffb_param_7,
	.param .u32 _Z14optiConvFilterILi1EEvPfS0_S0_iiiiiiiiiiiffb_param_8,
	.param .u32 _Z14optiConvFilterILi1EEvPfS0_S0_iiiiiiiiiiiffb_param_9,
	.param .u32 _Z14optiConvFilterILi1EEvPfS0_S0_iiiiiiiiiiiffb_param_10,
	.param .u32 _Z14optiConvFilterILi1EEvPfS0_S0_iiiiiiiiiiiffb_param_11,
	.param .u32 _Z14optiConvFilterILi1EEvPfS0_S0_iiiiiiiiiiiffb_param_12,
	.param .u32 _Z14optiConvFilterILi1EEvPfS0_S0_iiiiiiiiiiiffb_param_13,
	.param .f32 _Z14optiConvFilterILi1EEvPfS0_S0_iiiiiiiiiiiffb_param_14,
	.param .f32 _Z14optiConvFilterILi1EEvPfS0_S0_iiiiiiiiiiiffb_param_15,
	.param .u8 _Z14optiConvFilterILi1EEvPfS0_S0_iiiiiiiiiiiffb_param_16
)
{
	.reg .pred 	%p<94>;
	.reg .b32 	%r<364>;
	.reg .b32 	%f<70>;
	.reg .b64 	%rd<49>;
	// demoted variable
	.shared .align 4 .b8 _ZZ14optiConvFilterILi1EEvPfS0_S0_iiiiiiiiiiiffbE3shW[6400];
	ld.param.u64 	%rd4, [_Z14optiConvFilterILi1EEvPfS0_S0_iiiiiiiiiiiffb_param_0];
	ld.param.u64 	%rd5, [_Z14optiConvFilterILi1EEvPfS0_S0_iiiiiiiiiiiffb_param_1];
	ld.param.u64 	%rd3, [_Z14optiConvFilterILi1EEvPfS0_S0_iiiiiiiiiiiffb_param_2];
	ld.param.u32 	%r124, [_Z14optiConvFilterILi1EEvPfS0_S0_iiiiiiiiiiiffb_param_3];
	ld.param.u32 	%r125, [_Z14optiConvFilterILi1EEvPfS0_S0_iiiiiiiiiiiffb_param_4];
	ld.param.u32 	%r128, [_Z14optiConvFilterILi1EEvPfS0_S0_iiiiiiiiiiiffb_param_5];
	ld.param.u32 	%r126, [_Z14optiConvFilterILi1EEvPfS0_S0_iiiiiiiiiiiffb_param_6];
	ld.param.u32 	%r127, [_Z14optiConvFilterILi1EEvPfS0_S0_iiiiiiiiiiiffb_param_7];
	ld.param.u32 	%r129, [_Z14optiConvFilterILi1EEvPfS0_S0_iiiiiiiiiiiffb_param_13];
	cvta.to.global.u64 	%rd1, %rd4;
	cvta.to.global.u64 	%rd2, %rd5;
	mul.lo.s32 	%r1, %r127, %r127;
	mul.lo.s32 	%r2, %r129, %r1;
	mov.u32 	%r3, %ctaid.x;
	mov.u32 	%r4, %ntid.x;
	mov.u32 	%r5, %tid.x;
	mad.lo.s32 	%r6, %r4, %r3, %r5;
	mul.lo.s32 	%r7, %r126, %r128;
	add.s32 	%r130, %r2, -1;
	div.s32 	%r8, %r130, %r7;
	setp.lt.s32 	%p1, %r8, 0;
	@%p1 bra 	$L__BB0_41;
	add.s32 	%r9, %r8, 1;
	and.b32  	%r10, %r9, 7;
	setp.lt.u32 	%p2, %r8, 7;
	mov.b32 	%r326, 0;
	@%p2 bra 	$L__BB0_20;
	and.b32  	%r326, %r9, -8;
	mov.b32 	%r324, 0;
$L__BB0_3:
	.pragma "nounroll";
	mad.lo.s32 	%r13, %r324, %r4, %r5;
	setp.ge.u32 	%p3, %r13, %r2;
	@%p3 bra 	$L__BB0_5;
	mad.lo.s32 	%r133, %r13, %r125, %r3;
	mul.wide.u32 	%rd6, %r133, 4;
	add.s64 	%rd7, %rd2, %rd6;
	ld.global.f32 	%f21, [%rd7];
	shl.b32 	%r134, %r13, 2;
	mov.u32 	%r135, _ZZ14optiConvFilterILi1EEvPfS0_S0_iiiiiiiiiiiffbE3shW;
	add.s32 	%r136, %r135, %r134;
	st.shared.f32 	[%r136], %f21;
$L__BB0_5:
	add.s32 	%r14, %r13, %r4;
	setp.ge.u32 	%p4, %r14, %r2;
	@%p4 bra 	$L__BB0_7;
	mad.lo.s32 	%r137, %r14, %r125, %r3;
	mul.wide.u32 	%rd8, %r137, 4;
	add.s64 	%rd9, %rd2, %rd8;
	ld.global.f32 	%f22, [%rd9];
	shl.b32 	%r138, %r14, 2;
	mov.u32 	%r139, _ZZ14optiConvFilterILi1EEvPfS0_S0_iiiiiiiiiiiffbE3shW;
	add.s32 	%r140, %r139, %r138;
	st.shared.f32 	[%r140], %f22;
$L__BB0_7:
	add.s32 	%r15, %r14, %r4;
	setp.ge.u32 	%p5, %r15, %r2;
	@%p5 bra 	$L__BB0_9;
	mad.lo.s32 	%r141, %r15, %r125, %r3;
	mul.wide.u32 	%rd10, %r141, 4;
	add.s64 	%rd11, %rd2, %rd10;
	ld.global.f32 	%f23, [%rd11];
	shl.b32 	%r142, %r15, 2;
	mov.u32 	%r143, _ZZ14optiConvFilterILi1EEvPfS0_S0_iiiiiiiiiiiffbE3shW;
	add.s32 	%r144, %r143, %r142;
	st.shared.f32 	[%r144], %f23;
$L__BB0_9:
	add.s32 	%r16, %r15, %r4;
	setp.ge.u32 	%p6, %r16, %r2;
	@%p6 bra 	$L__BB0_11;
	mad.lo.s32 	%r145, %r16, %r125, %r3;
	mul.wide.u32 	%rd12, %r145, 4;
	add.s64 	%rd13, %rd2, %rd12;
	ld.global.f32 	%f24, [%rd13];
	shl.b32 	%r146, %r16, 2;
	mov.u32 	%r147, _ZZ14optiConvFilterILi1EEvPfS0_S0_iiiiiiiiiiiffbE3shW;
	add.s32 	%r148, %r147, %r146;
	st.shared.f32 	[%r148], %f24;
$L__BB0_11:
	add.s32 	%r17, %r16, %r4;
	setp.ge.u32 	%p7, %r17, %r2;
	@%p7 bra 	$L__BB0_13;
	mad.lo.s32 	%r149, %r17, %r125, %r3;
	mul.wide.u32 	%rd14, %r149, 4;
	add.s64 	%rd15, %rd2, %rd14;
	ld.global.f32 	%f25, [%rd15];
	shl.b32 	%r150, %r17, 2;
	mov.u32 	%r151, _ZZ14optiConvFilterILi1EEvPfS0_S0_iiiiiiiiiiiffbE3shW;
	add.s32 	%r152, %r151, %r150;
	st.shared.f32 	[%r152], %f25;
$L__BB0_13:
	add.s32 	%r18, %r17, %r4;
	setp.ge.u32 	%p8, %r18, %r2;
	@%p8 bra 	$L__BB0_15;
	mad.lo.s32 	%r153, %r18, %r125, %r3;
	mul.wide.u32 	%rd16, %r153, 4;
	add.s64 	%rd17, %rd2, %rd16;
	ld.global.f32 	%f26, [%rd17];
	shl.b32 	%r154, %r18, 2;
	mov.u32 	%r155, _ZZ14optiConvFilterILi1EEvPfS0_S0_iiiiiiiiiiiffbE3shW;
	add.s32 	%r156, %r155, %r154;
	st.shared.f32 	[%r156], %f26;
$L__BB0_15:
	add.s32 	%r19, %r18, %r4;
	setp.ge.u32 	%p9, %r19, %r2;
	@%p9 bra 	$L__BB0_17;
	mad.lo.s32 	%r157, %r19, %r125, %r3;
	mul.wide.u32 	%rd18, %r157, 4;
	add.s64 	%rd19, %rd2, %rd18;
	ld.global.f32 	%f27, [%rd19];
	shl.b32 	%r158, %r19, 2;
	mov.u32 	%r159, _ZZ14optiConvFilterILi1EEvPfS0_S0_iiiiiiiiiiiffbE3shW;
	add.s32 	%r160, %r159, %r158;
	st.shared.f32 	[%r160], %f27;
$L__BB0_17:
	add.s32 	%r20, %r19, %r4;
	setp.ge.u32 	%p10, %r20, %r2;
	@%p10 bra 	$L__BB0_19;
	mad.lo.s32 	%r161, %r20, %r125, %r3;
	mul.wide.u32 	%rd20, %r161, 4;
	add.s64 	%rd21, %rd2, %rd20;
	ld.global.f32 	%f28, [%rd21];
	shl.b32 	%r162, %r20, 2;
	mov.u32 	%r163, _ZZ14optiConvFilterILi1EEvPfS0_S0_iiiiiiiiiiiffbE3shW;
	add.s32 	%r164, %r163, %r162;
	st.shared.f32 	[%r164], %f28;
$L__BB0_19:
	add.s32 	%r324, %r324, 8;
	setp.ne.s32 	%p11, %r324, %r326;
	@%p11 bra 	$L__BB0_3;
$L__BB0_20:
	setp.eq.s32 	%p12, %r10, 0;
	@%p12 bra 	$L__BB0_41;
	setp.lt.u32 	%p13, %r10, 4;
	@%p13 bra 	$L__BB0_31;
	mad.lo.s32 	%r23, %r326, %r4, %r5;
	setp.ge.u32 	%p14, %r23, %r2;
	@%p14 bra 	$L__BB0_24;
	mad.lo.s32 	%r165, %r23, %r125, %r3;
	mul.wide.u32 	%rd22, %r165, 4;
	add.s64 	%rd23, %rd2, %rd22;
	ld.global.f32 	%f29, [%rd23];
	shl.b32 	%r166, %r23, 2;
	mov.u32 	%r167, _ZZ14optiConvFilterILi1EEvPfS0_S0_iiiiiiiiiiiffbE3shW;
	add.s32 	%r168, %r167, %r166;
	st.shared.f32 	[%r168], %f29;
$L__BB0_24:
	add.s32 	%r24, %r23, %r4;
	setp.ge.u32 	%p15, %r24, %r2;
	@%p15 bra 	$L__BB0_26;
	mad.lo.s32 	%r169, %r24, %r125, %r3;
	mul.wide.u32 	%rd24, %r169, 4;
	add.s64 	%rd25, %rd2, %rd24;
	ld.global.f32 	%f30, [%rd25];
	shl.b32 	%r170, %r24, 2;
	mov.u32 	%r171, _ZZ14optiConvFilterILi1EEvPfS0_S0_iiiiiiiiiiiffbE3shW;
	add.s32 	%r172, %r171, %r170;
	st.shared.f32 	[%r172], %f30;
$L__BB0_26:
	add.s32 	%r25, %r24, %r4;
	setp.ge.u32 	%p16, %r25, %r2;
	@%p16 bra 	$L__BB0_28;
	mad.lo.s32 	%r173, %r25, %r125, %r3;
	mul.wide.u32 	%rd26, %r173, 4;
	add.s64 	%rd27, %rd2, %rd26;
	ld.global.f32 	%f31, [%rd27];
	shl.b32 	%r174, %r25, 2;
	mov.u32 	%r175, _ZZ14optiConvFilterILi1EEvPfS0_S0_iiiiiiiiiiiffbE3shW;
	add.s32 	%r176, %r175, %r174;
	st.shared.f32 	[%r176], %f31;
$L__BB0_28:
	add.s32 	%r26, %r25, %r4;
	setp.ge.u32 	%p17, %r26, %r2;
	@%p17 bra 	$L__BB0_30;
	mad.lo.s32 	%r177, %r26, %r125, %r3;
	mul.wide.u32 	%rd28, %r177, 4;
	add.s64 	%rd29, %rd2, %rd28;
	ld.global.f32 	%f32, [%rd29];
	shl.b32 	%r178, %r26, 2;
	mov.u32 	%r179, _ZZ14optiConvFilterILi1EEvPfS0_S0_iiiiiiiiiiiffbE3shW;
	add.s32 	%r180, %r179, %r178;
	st.shared.f32 	[%r180], %f32;
$L__BB0_30:
	add.s32 	%r326, %r326, 4;
$L__BB0_31:
	and.b32  	%r181, %r9, 3;
	setp.eq.s32 	%p18, %r181, 0;
	@%p18 bra 	$L__BB0_41;
	setp.eq.s32 	%p19, %r181, 1;
	@%p19 bra 	$L__BB0_38;
	mad.lo.s32 	%r29, %r326, %r4, %r5;
	setp.ge.u32 	%p20, %r29, %r2;
	@%p20 bra 	$L__BB0_35;
	mad.lo.s32 	%r182, %r29, %r125, %r3;
	mul.wide.u32 	%rd30, %r182, 4;
	add.s64 	%rd31, %rd2, %rd30;
	ld.global.f32 	%f33, [%rd31];
	shl.b32 	%r183, %r29, 2;
	mov.u32 	%r184, _ZZ14optiConvFilterILi1EEvPfS0_S0_iiiiiiiiiiiffbE3shW;
	add.s32 	%r185, %r184, %r183;
	st.shared.f32 	[%r185], %f33;
$L__BB0_35:
	add.s32 	%r30, %r29, %r4;
	setp.ge.u32 	%p21, %r30, %r2;
	@%p21 bra 	$L__BB0_37;
	mad.lo.s32 	%r186, %r30, %r125, %r3;
	mul.wide.u32 	%rd32, %r186, 4;
	add.s64 	%rd33, %rd2, %rd32;
	ld.global.f32 	%f34, [%rd33];
	shl.b32 	%r187, %r30, 2;
	mov.u32 	%r188, _ZZ14optiConvFilterILi1EEvPfS0_S0_iiiiiiiiiiiffbE3shW;
	add.s32 	%r189, %r188, %r187;
	st.shared.f32 	[%r189], %f34;
$L__BB0_37:
	add.s32 	%r326, %r326, 2;
$L__BB0_38:
	and.b32  	%r190, %r8, 1;
	setp.eq.b32 	%p22, %r190, 1;
	@%p22 bra 	$L__BB0_41;
	mad.lo.s32 	%r33, %r326, %r4, %r5;
	setp.ge.u32 	%p23, %r33, %r2;
	@%p23 bra 	$L__BB0_41;
	mad.lo.s32 	%r191, %r33, %r125, %r3;
	mul.wide.u32 	%rd34, %r191, 4;
	add.s64 	%rd35, %rd2, %rd34;
	ld.global.f32 	%f35, [%rd35];
	shl.b32 	%r192, %r33, 2;
	mov.u32 	%r193, _ZZ14optiConvFilterILi1EEvPfS0_S0_iiiiiiiiiiiffbE3shW;
	add.s32 	%r194, %r193, %r192;
	st.shared.f32 	[%r194], %f35;
$L__BB0_41:
	bar.sync 	0;
	rem.s32 	%r34, %r6, %r7;
	shr.u32 	%r196, %r127, 31;
	add.s32 	%r197, %r127, %r196;
	shr.s32 	%r198, %r197, 1;
	neg.s32 	%r35, %r198;
	setp.lt.s32 	%p24, %r127, 2;
	mov.b32 	%r353, 0;
	mov.u32 	%r354, %r353;
	mov.u32 	%r355, %r353;
	mov.u32 	%r356, %r353;
	@%p24 bra 	$L__BB0_51;
	shr.u32 	%r36, %r127, 1;
	div.s32 	%r37, %r34, %r126;
	mul.lo.s32 	%r201, %r37, %r126;
	sub.s32 	%r38, %r34, %r201;
	not.b32 	%r202, %r38;
	add.s32 	%r39, %r126, %r202;
	not.b32 	%r203, %r37;
	add.s32 	%r40, %r126, %r203;
	neg.s32 	%r41, %r37;
	mov.b32 	%r328, 1;
	mov.b32 	%r356, 0;
	mov.u32 	%r355, %r356;
	mov.u32 	%r354, %r356;
	mov.u32 	%r353, %r356;
	mov.u32 	%r333, %r356;
$L__BB0_43:
	mov.u32 	%r42, %r333;
	mov.u32 	%r333, %r328;
	and.b32  	%r48, %r333, 3;
	setp.lt.u32 	%p25, %r42, 3;
	mov.b32 	%r348, 0;
	@%p25 bra 	$L__BB0_46;
	and.b32  	%r348, %r333, 2147483644;
	mov.b32 	%r339, 0;
	mov.u32 	%r338, %r41;
$L__BB0_45:
	setp.eq.s32 	%p26, %r338, 0;
	selp.u32 	%r207, 1, 0, %p26;
	add.s32 	%r208, %r353, %r207;
	setp.eq.s32 	%p27, %r38, %r339;
	selp.u32 	%r209, 1, 0, %p27;
	add.s32 	%r210, %r354, %r209;
	setp.eq.s32 	%p28, %r39, %r339;
	selp.u32 	%r211, 1, 0, %p28;
	add.s32 	%r212, %r355, %r211;
	setp.eq.s32 	%p29, %r40, %r339;
	selp.u32 	%r213, 1, 0, %p29;
	add.s32 	%r214, %r356, %r213;
	add.s32 	%r215, %r339, 1;
	setp.eq.s32 	%p30, %r37, %r215;
	selp.u32 	%r216, 1, 0, %p30;
	add.s32 	%r217, %r208, %r216;
	setp.eq.s32 	%p31, %r38, %r215;
	selp.u32 	%r218, 1, 0, %p31;
	add.s32 	%r219, %r210, %r218;
	setp.eq.s32 	%p32, %r39, %r215;
	selp.u32 	%r220, 1, 0, %p32;
	add.s32 	%r221, %r212, %r220;
	setp.eq.s32 	%p33, %r40, %r215;
	selp.u32 	%r222, 1, 0, %p33;
	add.s32 	%r223, %r214, %r222;
	add.s32 	%r224, %r339, 2;
	setp.eq.s32 	%p34, %r37, %r224;
	selp.u32 	%r225, 1, 0, %p34;
	add.s32 	%r226, %r217, %r225;
	setp.eq.s32 	%p35, %r38, %r224;
	selp.u32 	%r227, 1, 0, %p35;
	add.s32 	%r228, %r219, %r227;
	setp.eq.s32 	%p36, %r39, %r224;
	selp.u32 	%r229, 1, 0, %p36;
	add.s32 	%r230, %r221, %r229;
	setp.eq.s32 	%p37, %r40, %r224;
	selp.u32 	%r231, 1, 0, %p37;
	add.s32 	%r232, %r223, %r231;
	add.s32 	%r233, %r339, 3;
	setp.eq.s32 	%p38, %r37, %r233;
	selp.u32 	%r234, 1, 0, %p38;
	add.s32 	%r353, %r226, %r234;
	setp.eq.s32 	%p39, %r38, %r233;
	selp.u32 	%r235, 1, 0, %p39;
	add.s32 	%r354, %r228, %r235;
	setp.eq.s32 	%p40, %r39, %r233;
	selp.u32 	%r236, 1, 0, %p40;
	add.s32 	%r355, %r230, %r236;
	setp.eq.s32 	%p41, %r40, %r233;
	selp.u32 	%r237, 1, 0, %p41;
	add.s32 	%r356, %r232, %r237;
	add.s32 	%r339, %r339, 4;
	add.s32 	%r338, %r338, 4;
	setp.ne.s32 	%p42, %r339, %r348;
	@%p42 bra 	$L__BB0_45;
$L__BB0_46:
	setp.eq.s32 	%p43, %r48, 0;
	@%p43 bra 	$L__BB0_50;
	setp.eq.s32 	%p44, %r37, %r348;
	selp.u32 	%r238, 1, 0, %p44;
	add.s32 	%r353, %r353, %r238;
	setp.eq.s32 	%p45, %r38, %r348;
	selp.u32 	%r239, 1, 0, %p45;
	add.s32 	%r354, %r354, %r239;
	setp.eq.s32 	%p46, %r39, %r348;
	selp.u32 	%r240, 1, 0, %p46;
	add.s32 	%r355, %r355, %r240;
	setp.eq.s32 	%p47, %r40, %r348;
	selp.u32 	%r241, 1, 0, %p47;
	add.s32 	%r356, %r356, %r241;
	setp.eq.s32 	%p48, %r48, 1;
	@%p48 bra 	$L__BB0_50;
	add.s32 	%r242, %r348, 1;
	setp.eq.s32 	%p49, %r37, %r242;
	selp.u32 	%r243, 1, 0, %p49;
	add.s32 	%r353, %r353, %r243;
	setp.eq.s32 	%p50, %r38, %r242;
	selp.u32 	%r244, 1, 0, %p50;
	add.s32 	%r354, %r354, %r244;
	setp.eq.s32 	%p51, %r39, %r242;
	selp.u32 	%r245, 1, 0, %p51;
	add.s32 	%r355, %r355, %r245;
	setp.eq.s32 	%p52, %r40, %r242;
	selp.u32 	%r246, 1, 0, %p52;
	add.s32 	%r356, %r356, %r246;
	setp.eq.s32 	%p53, %r48, 2;
	@%p53 bra 	$L__BB0_50;
	add.s32 	%r247, %r348, 2;
	setp.eq.s32 	%p54, %r37, %r247;
	selp.u32 	%r248, 1, 0, %p54;
	add.s32 	%r353, %r353, %r248;
	setp.eq.s32 	%p55, %r38, %r247;
	selp.u32 	%r249, 1, 0, %p55;
	add.s32 	%r354, %r354, %r249;
	setp.eq.s32 	%p56, %r39, %r247;
	selp.u32 	%r250, 1, 0, %p56;
	add.s32 	%r355, %r355, %r250;
	setp.eq.s32 	%p57, %r40, %r247;
	selp.u32 	%r251, 1, 0, %p57;
	add.s32 	%r356, %r356, %r251;
$L__BB0_50:
	add.s32 	%r328, %r333, 1;
	setp.eq.s32 	%p58, %r333, %r36;
	@%p58 bra 	$L__BB0_51;
	bra.uni 	$L__BB0_43;
$L__BB0_51:
	setp.eq.s32 	%p59, %r2, 0;
	mov.f32 	%f69, 0f00000000;
	@%p59 bra 	$L__BB0_73;
	add.s32 	%r54, %r34, %r35;
	and.b32  	%r55, %r2, 3;
	setp.lt.u32 	%p60, %r2, 4;
	mov.f32 	%f69, 0f00000000;
	mov.b32 	%r360, 0;
	@%p60 bra 	$L__BB0_67;
	and.b32  	%r360, %r2, -4;
	mov.u32 	%r255, _ZZ14optiConvFilterILi1EEvPfS0_S0_iiiiiiiiiiiffbE3shW;
	add.s32 	%r357, %r255, 8;
	neg.s32 	%r359, %r360;
	mov.f32 	%f69, 0f00000000;
	mov.b32 	%r358, 1;
$L__BB0_54:
	add.s32 	%r99, %r358, -1;
	rem.u32 	%r256, %r99, %r1;
	div.s32 	%r257, %r256, %r127;
	mul.lo.s32 	%r258, %r257, %r127;
	sub.s32 	%r101, %r256, %r258;
	setp.lt.s32 	%p61, %r257, %r353;
	not.b32 	%r259, %r257;
	add.s32 	%r260, %r127, %r259;
	setp.lt.s32 	%p62, %r260, %r356;
	or.pred  	%p63, %p61, %p62;
	mov.f32 	%f61, 0f00000000;
	@%p63 bra 	$L__BB0_57;
	setp.lt.s32 	%p64, %r101, %r354;
	not.b32 	%r261, %r101;
	add.s32 	%r262, %r127, %r261;
	setp.lt.s32 	%p65, %r262, %r355;
	or.pred  	%p66, %p64, %p65;
	@%p66 bra 	$L__BB0_57;
	div.u32 	%r263, %r99, %r1;
	add.s32 	%r264, %r257, %r35;
	mad.lo.s32 	%r265, %r263, %r7, %r54;
	add.s32 	%r266, %r265, %r101;
	mad.lo.s32 	%r267, %r264, %r126, %r266;
	mul.lo.s32 	%r268, %r267, %r124;
	mul.wide.s32 	%rd36, %r268, 4;
	add.s64 	%rd37, %rd1, %rd36;
	ld.global.f32 	%f61, [%rd37];
$L__BB0_57:
	ld.shared.f32 	%f43, [%r357+-8];
	fma.rn.f32 	%f4, %f61, %f43, %f69;
	rem.u32 	%r269, %r358, %r1;
	div.s32 	%r270, %r269, %r127;
	mul.lo.s32 	%r271, %r270, %r127;
	sub.s32 	%r103, %r269, %r271;
	setp.lt.s32 	%p67, %r270, %r353;
	not.b32 	%r272, %r270;
	add.s32 	%r273, %r127, %r272;
	setp.lt.s32 	%p68, %r273, %r356;
	or.pred  	%p69, %p67, %p68;
	mov.f32 	%f62, 0f00000000;
	@%p69 bra 	$L__BB0_60;
	setp.lt.s32 	%p70, %r103, %r354;
	not.b32 	%r274, %r103;
	add.s32 	%r275, %r127, %r274;
	setp.lt.s32 	%p71, %r275, %r355;
	or.pred  	%p72, %p70, %p71;
	@%p72 bra 	$L__BB0_60;
	div.u32 	%r276, %r358, %r1;
	add.s32 	%r277, %r270, %r35;
	mad.lo.s32 	%r278, %r276, %r7, %r54;
	add.s32 	%r279, %r278, %r103;
	mad.lo.s32 	%r280, %r277, %r126, %r279;
	mul.lo.s32 	%r281, %r280, %r124;
	mul.wide.s32 	%rd38, %r281, 4;
	add.s64 	%rd39, %rd1, %rd38;
	ld.global.f32 	%f62, [%rd39];
$L__BB0_60:
	ld.shared.f32 	%f46, [%r357+-4];
	fma.rn.f32 	%f7, %f62, %f46, %f4;
	add.s32 	%r104, %r358, 1;
	rem.u32 	%r282, %r104, %r1;
	div.s32 	%r283, %r282, %r127;
	mul.lo.s32 	%r284, %r283, %r127;
	sub.s32 	%r106, %r282, %r284;
	setp.lt.s32 	%p73, %r283, %r353;
	not.b32 	%r285, %r283;
	add.s32 	%r286, %r127, %r285;
	setp.lt.s32 	%p74, %r286, %r356;
	or.pred  	%p75, %p73, %p74;
	mov.f32 	%f63, 0f00000000;
	@%p75 bra 	$L__BB0_63;
	setp.lt.s32 	%p76, %r106, %r354;
	not.b32 	%r287, %r106;
	add.s32 	%r288, %r127, %r287;
	setp.lt.s32 	%p77, %r288, %r355;
	or.pred  	%p78, %p76, %p77;
	@%p78 bra 	$L__BB0_63;
	div.u32 	%r289, %r104, %r1;
	add.s32 	%r290, %r283, %r35;
	mad.lo.s32 	%r291, %r289, %r7, %r54;
	add.s32 	%r292, %r291, %r106;
	mad.lo.s32 	%r293, %r290, %r126, %r292;
	mul.lo.s32 	%r294, %r293, %r124;
	mul.wide.s32 	%rd40, %r294, 4;
	add.s64 	%rd41, %rd1, %rd40;
	ld.global.f32 	%f63, [%rd41];
$L__BB0_63:
	add.s32 	%r107, %r358, 2;
	ld.shared.f32 	%f49, [%r357];
	fma.rn.f32 	%f10, %f63, %f49, %f7;
	rem.u32 	%r295, %r107, %r1;
	div.s32 	%r296, %r295, %r127;
	mul.lo.s32 	%r297, %r296, %r127;
	sub.s32 	%r109, %r295, %r297;
	setp.lt.s32 	%p79, %r296, %r353;
	not.b32 	%r298, %r296;
	add.s32 	%r299, %r127, %r298;
	setp.lt.s32 	%p80, %r299, %r356;
	or.pred  	%p81, %p79, %p80;
	mov.f32 	%f64, 0f00000000;
	@%p81 bra 	$L__BB0_66;
	setp.lt.s32 	%p82, %r109, %r354;
	not.b32 	%r300, %r109;
	add.s32 	%r301, %r127, %r300;
	setp.lt.s32 	%p83, %r301, %r355;
	or.pred  	%p84, %p82, %p83;
	@%p84 bra 	$L__BB0_66;
	div.u32 	%r302, %r107, %r1;
	add.s32 	%r303, %r296, %r35;
	mad.lo.s32 	%r304, %r302, %r7, %r54;
	add.s32 	%r305, %r304, %r109;
	mad.lo.s32 	%r306, %r303, %r126, %r305;
	mul.lo.s32 	%r307, %r306, %r124;
	mul.wide.s32 	%rd42, %r307, 4;
	add.s64 	%rd43, %rd1, %rd42;
	ld.global.f32 	%f64, [%rd43];
$L__BB0_66:
	ld.shared.f32 	%f51, [%r357+4];
	fma.rn.f32 	%f69, %f64, %f51, %f10;
	add.s32 	%r359, %r359, 4;
	add.s32 	%r358, %r358, 4;
	add.s32 	%r357, %r357, 16;
	setp.ne.s32 	%p85, %r359, 0;
	@%p85 bra 	$L__BB0_54;
$L__BB0_67:
	setp.eq.s32 	%p86, %r55, 0;
	@%p86 bra 	$L__BB0_73;
	shl.b32 	%r308, %r360, 2;
	mov.u32 	%r309, _ZZ14optiConvFilterILi1EEvPfS0_S0_iiiiiiiiiiiffbE3shW;
	add.s32 	%r362, %r309, %r308;
	neg.s32 	%r361, %r55;
$L__BB0_69:
	.pragma "nounroll";
	rem.u32 	%r310, %r360, %r1;
	div.s32 	%r311, %r310, %r127;
	mul.lo.s32 	%r312, %r311, %r127;
	sub.s32 	%r120, %r310, %r312;
	setp.lt.s32 	%p87, %r311, %r353;
	not.b32 	%r313, %r311;
	add.s32 	%r314, %r127, %r313;
	setp.lt.s32 	%p88, %r314, %r356;
	or.pred  	%p89, %p87, %p88;
	mov.f32 	%f68, 0f00000000;
	@%p89 bra 	$L__BB0_72;
	setp.lt.s32 	%p90, %r120, %r354;
	not.b32 	%r315, %r120;
	add.s32 	%r316, %r127, %r315;
	setp.lt.s32 	%p91, %r316, %r355;
	or.pred  	%p92, %p90, %p91;
	@%p92 bra 	$L__BB0_72;
	div.u32 	%r317, %r360, %r1;
	add.s32 	%r318, %r311, %r35;
	mad.lo.s32 	%r319, %r317, %r7, %r54;
	add.s32 	%r320, %r319, %r120;
	mad.lo.s32 	%r321, %r318, %r126, %r320;
	mul.lo.s32 	%r322, %r321, %r124;
	mul.wide.s32 	%rd44, %r322, 4;
	add.s64 	%rd45, %rd1, %rd44;
	ld.global.f32 	%f68, [%rd45];
$L__BB0_72:
	ld.shared.f32 	%f54, [%r362];
	fma.rn.f32 	%f69, %f68, %f54, %f69;
	add.s32 	%r360, %r360, 1;
	add.s32 	%r362, %r362, 4;
	add.s32 	%r361, %r361, 1;
	setp.ne.s32 	%p93, %r361, 0;
	@%p93 bra 	$L__BB0_69;
$L__BB0_73:
	cvta.to.global.u64 	%rd46, %rd3;
	mul.lo.s32 	%r323, %r124, %r6;
	mul.wide.s32 	%rd47, %r323, 4;
	add.s64 	%rd48, %rd46, %rd47;
	st.global.f32 	[%rd48], %f69;
	ret;

}


// ===== COMPILED SASS (sm_100) =====

	.target	sm_100

	.elftype	@"ET_EXEC"


//--------------------- .note.nv.tkinfo           --------------------------
	.section	.note.nv.tkinfo,"",@"SHT_NOTE"
	.sectionflags	@"SHF_NOTE_NV_TKINFO"
	.tkinfo
        /*0018*/ 	.word	0x00000002
        /*0030*/ 	.string	""
        /*0030*/ 	.string	"ptxas"
        /*0030*/ 	.string	"Cuda compilation tools, release 13.0, V13.0.88"
        /*0030*/ 	.string	"Build cuda_13.0.r13.0/compiler.36424714_0"
        /*0030*/ 	.string	"-arch sm_100 -m 64 "



//--------------------- .note.nv.cuinfo           --------------------------
	.section	.note.nv.cuinfo,"",@"SHT_NOTE"
	.sectionflags	@"SHF_NOTE_NV_CUINFO"
        /*0018*/ 	.short	0x0002
        /*001a*/ 	.short	0x0064
        /*001c*/ 	.short	0x0082
	.zero		2


//--------------------- .nv.info                  --------------------------
	.section	.nv.info,"",@"SHT_CUDA_INFO"
	.align	4


	//----- nvinfo : EIATTR_REGCOUNT
	.align		4
        /*0000*/ 	.byte	0x04, 0x2f
        /*0002*/ 	.short	(.L_1 - .L_0)
	.align		4
.L_0:
        /*0004*/ 	.word	index@(_Z14optiConvFilterILi1EEvPfS0_S0_iiiiiiiiiiiffb)
        /*0008*/ 	.word	0x00000020


	//----- nvinfo : EIATTR_FRAME_SIZE
	.align		4
.L_1:
        /*000c*/ 	.byte	0x04, 0x11
        /*000e*/ 	.short	(.L_3 - .L_2)
	.align		4
.L_2:
        /*0010*/ 	.word	index@(_Z14optiConvFilterILi1EEvPfS0_S0_iiiiiiiiiiiffb)
        /*0014*/ 	.word	0x00000000


	//----- nvinfo : EIATTR_MIN_STACK_SIZE
	.align		4
.L_3:
        /*0018*/ 	.byte	0x04, 0x12
        /*001a*/ 	.short	(.L_5 - .L_4)
	.align		4
.L_4:
        /*001c*/ 	.word	index@(_Z14optiConvFilterILi1EEvPfS0_S0_iiiiiiiiiiiffb)
        /*0020*/ 	.word	0x00000000
.L_5:


//--------------------- .nv.compat                --------------------------
	.section	.nv.compat,"",@"SHT_CUDA_COMPAT_INFO"
	.align	4
        /*0000*/ 	.byte	0x02, 0x09, 0x00, 0x00, 0x02, 0x02, 0x01, 0x00, 0x02, 0x05, 0x05, 0x00, 0x03, 0x07, 0x01, 0x01
        /*0010*/ 	.byte	0x02, 0x03, 0x00, 0x00, 0x02, 0x06, 0x01, 0x00, 0x04, 0x0b, 0x08, 0x00, 0x09, 0x00, 0x00, 0x00
        /*0020*/ 	.byte	0x00, 0x00, 0x00, 0x00


//--------------------- .nv.info._Z14optiConvFilterILi1EEvPfS0_S0_iiiiiiiiiiiffb --------------------------
	.section	.nv.info._Z14optiConvFilterILi1EEvPfS0_S0_iiiiiiiiiiiffb,"",@"SHT_CUDA_INFO"
	.sectionflags	@""
	.align	4


	//----- nvinfo : EIATTR_CUDA_API_VERSION
	.align		4
        /*0000*/ 	.byte	0x04, 0x37
        /*0002*/ 	.short	(.L_7 - .L_6)
.L_6:
        /*0004*/ 	.word	0x00000082


	//----- nvinfo : EIATTR_KPARAM_INFO
	.align		4
.L_7:
        /*0008*/ 	.byte	0x04, 0x17
        /*000a*/ 	.short	(.L_9 - .L_8)
.L_8:
        /*000c*/ 	.word	0x00000000
        /*0010*/ 	.short	0x0010
        /*0012*/ 	.short	0x004c
        /*0014*/ 	.byte	0x00, 0xf0, 0x05, 0x00


	//----- nvinfo : EIATTR_KPARAM_INFO
	.align		4
.L_9:
        /*0018*/ 	.byte	0x04, 0x17
        /*001a*/ 	.short	(.L_11 - .L_10)
.L_10:
        /*001c*/ 	.word	0x00000000
        /*0020*/ 	.short	0x000f
        /*0022*/ 	.short	0x0048
        /*0024*/ 	.byte	0x00, 0xf0, 0x11, 0x00


	//----- nvinfo : EIATTR_KPARAM_INFO
	.align		4
.L_11:
        /*0028*/ 	.byte	0x04, 0x17
        /*002a*/ 	.short	(.L_13 - .L_12)
.L_12:
        /*002c*/ 	.word	0x00000000
        /*0030*/ 	.short	0x000e
        /*0032*/ 	.short	0x0044
        /*0034*/ 	.byte	0x00, 0xf0, 0x11, 0x00


	//----- nvinfo : EIATTR_KPARAM_INFO
	.align		4
.L_13:
        /*0038*/ 	.byte	0x04, 0x17
        /*003a*/ 	.short	(.L_15 - .L_14)
.L_14:
        /*003c*/ 	.word	0x00000000
        /*0040*/ 	.short	0x000d
        /*0042*/ 	.short	0x0040
        /*0044*/ 	.byte	0x00, 0xf0, 0x11, 0x00


	//----- nvinfo : EIATTR_KPARAM_INFO
	.align		4
.L_15:
        /*0048*/ 	.byte	0x04, 0x17
        /*004a*/ 	.short	(.L_17 - .L_16)
.L_16:
        /*004c*/ 	.word	0x00000000
        /*0050*/ 	.short	0x000c
        /*0052*/ 	.short	0x003c
        /*0054*/ 	.byte	0x00, 0xf0, 0x11, 0x00


	//----- nvinfo : EIATTR_KPARAM_INFO
	.align		4
.L_17:
        /*0058*/ 	.byte	0x04, 0x17
        /*005a*/ 	.short	(.L_19 - .L_18)
.L_18:
        /*005c*/ 	.word	0x00000000
        /*0060*/ 	.short	0x000b
        /*0062*/ 	.short	0x0038
        /*0064*/ 	.byte	0x00, 0xf0, 0x11, 0x00


	//----- nvinfo : EIATTR_KPARAM_INFO
	.align		4
.L_19:
        /*0068*/ 	.byte	0x04, 0x17
        /*006a*/ 	.short	(.L_21 - .L_20)
.L_20:
        /*006c*/ 	.word	0x00000000
        /*0070*/ 	.short	0x000a
        /*0072*/ 	.short	0x0034
        /*0074*/ 	.byte	0x00, 0xf0, 0x11, 0x00


	//----- nvinfo : EIATTR_KPARAM_INFO
	.align		4
.L_21:
        /*0078*/ 	.byte	0x04, 0x17
        /*007a*/ 	.short	(.L_23 - .L_22)
.L_22:
        /*007c*/ 	.word	0x00000000
        /*0080*/ 	.short	0x0009
        /*0082*/ 	.short	0x0030
        /*0084*/ 	.byte	0x00, 0xf0, 0x11, 0x00


	//----- nvinfo : EIATTR_KPARAM_INFO
	.align		4
.L_23:
        /*0088*/ 	.byte	0x04, 0x17
        /*008a*/ 	.short	(.L_25 - .L_24)
.L_24:
        /*008c*/ 	.word	0x00000000
        /*0090*/ 	.short	0x0008
        /*0092*/ 	.short	0x002c
        /*0094*/ 	.byte	0x00, 0xf0, 0x11, 0x00


	//----- nvinfo : EIATTR_KPARAM_INFO
	.align		4
.L_25:
        /*0098*/ 	.byte	0x04, 0x17
        /*009a*/ 	.short	(.L_27 - .L_26)
.L_26:
        /*009c*/ 	.word	0x00000000
        /*00a0*/ 	.short	0x0007
        /*00a2*/ 	.short	0x0028
        /*00a4*/ 	.byte	0x00, 0xf0, 0x11, 0x00


	//----- nvinfo : EIATTR_KPARAM_INFO
	.align		4
.L_27:
        /*00a8*/ 	.byte	0x04, 0x17
        /*00aa*/ 	.short	(.L_29 - .L_28)
.L_28:
        /*00ac*/ 	.word	0x00000000
        /*00b0*/ 	.short	0x0006
        /*00b2*/ 	.short	0x0024
        /*00b4*/ 	.byte	0x00, 0xf0, 0x11, 0x00


	//----- nvinfo : EIATTR_KPARAM_INFO
	.align		4
.L_29:
        /*00b8*/ 	.byte	0x04, 0x17
        /*00ba*/ 	.short	(.L_31 - .L_30)
.L_30:
        /*00bc*/ 	.word	0x00000000
        /*00c0*/ 	.short	0x0005
        /*00c2*/ 	.short	0x0020
        /*00c4*/ 	.byte	0x00, 0xf0, 0x11, 0x00


	//----- nvinfo : EIATTR_KPARAM_INFO
	.align		4
.L_31:
        /*00c8*/ 	.byte	0x04, 0x17
        /*00ca*/ 	.short	(.L_33 - .L_32)
.L_32:
        /*00cc*/ 	.word	0x00000000
        /*00d0*/ 	.short	0x0004
        /*00d2*/ 	.short	0x001c
        /*00d4*/ 	.byte	0x00, 0xf0, 0x11, 0x00


	//----- nvinfo : EIATTR_KPARAM_INFO
	.align		4
.L_33:
        /*00d8*/ 	.byte	0x04, 0x17
        /*00da*/ 	.short	(.L_35 - .L_34)
.L_34:
        /*00dc*/ 	.word	0x00000000
        /*00e0*/ 	.short	0x0003
        /*00e2*/ 	.short	0x0018
        /*00e4*/ 	.byte	0x00, 0xf0, 0x11, 0x00


	//----- nvinfo : EIATTR_KPARAM_INFO
	.align		4
.L_35:
        /*00e8*/ 	.byte	0x04, 0x17
        /*00ea*/ 	.short	(.L_37 - .L_36)
.L_36:
        /*00ec*/ 	.word	0x00000000
        /*00f0*/ 	.short	0x0002
        /*00f2*/ 	.short	0x0010
        /*00f4*/ 	.byte	0x00, 0xf5, 0x21, 0x00


	//----- nvinfo : EIATTR_KPARAM_INFO
	.align		4
.L_37:
        /*00f8*/ 	.byte	0x04, 0x17
        /*00fa*/ 	.short	(.L_39 - .L_38)
.L_38:
        /*00fc*/ 	.word	0x00000000
        /*0100*/ 	.short	0x0001
        /*0102*/ 	.short	0x0008
        /*0104*/ 	.byte	0x00, 0xf5, 0x21, 0x00


	//----- nvinfo : EIATTR_KPARAM_INFO
	.align		4
.L_39:
        /*0108*/ 	.byte	0x04, 0x17
        /*010a*/ 	.short	(.L_41 - .L_40)
.L_40:
        /*010c*/ 	.word	0x00000000
        /*0110*/ 	.short	0x0000
        /*0112*/ 	.short	0x0000
        /*0114*/ 	.byte	0x00, 0xf5, 0x21, 0x00


	//----- nvinfo : EIATTR_SPARSE_MMA_MASK
	.align		4
.L_41:
        /*0118*/ 	.byte	0x03, 0x50
        /*011a*/ 	.short	0x0000


	//----- nvinfo : EIATTR_MAXREG_COUNT
	.align		4
        /*011c*/ 	.byte	0x03, 0x1b
        /*011e*/ 	.short	0x00ff


	//----- nvinfo : EIATTR_NUM_BARRIERS
	.align		4
        /*0120*/ 	.byte	0x02, 0x4c
        /*0122*/ 	.byte	0x01
	.zero		1


	//----- nvinfo : EIATTR_MERCURY_ISA_VERSION
	.align		4
        /*0124*/ 	.byte	0x03, 0x5f
        /*0126*/ 	.short	0x0101


	//----- nvinfo : EIATTR_VRC_CTA_INIT_COUNT
	.align		4
        /*0128*/ 	.byte	0x02, 0x4a
	.zero		1
	.zero		1


	//----- nvinfo : EIATTR_EXIT_INSTR_OFFSETS
	.align		4
        /*012c*/ 	.byte	0x04, 0x1c
        /*012e*/ 	.short	(.L_43 - .L_42)


	//   ....[0]....
.L_42:
        /*0130*/ 	.word	0x00003380


	//----- nvinfo : EIATTR_CRS_STACK_SIZE
	.align		4
.L_43:
        /*0134*/ 	.byte	0x04, 0x1e
        /*0136*/ 	.short	(.L_45 - .L_44)
.L_44:
        /*0138*/ 	.word	0x00000000


	//----- nvinfo : EIATTR_CBANK_PARAM_SIZE
	.align		4
.L_45:
        /*013c*/ 	.byte	0x03, 0x19
        /*013e*/ 	.short	0x004d


	//----- nvinfo : EIATTR_PARAM_CBANK
	.align		4
        /*0140*/ 	.byte	0x04, 0x0a
        /*0142*/ 	.short	(.L_47 - .L_46)
	.align		4
.L_46:
        /*0144*/ 	.word	index@(.nv.constant0._Z14optiConvFilterILi1EEvPfS0_S0_iiiiiiiiiiiffb)
        /*0148*/ 	.short	0x0380
        /*014a*/ 	.short	0x004d


	//----- nvinfo : EIATTR_SW_WAR
	.align		4
.L_47:
        /*014c*/ 	.byte	0x04, 0x36
        /*014e*/ 	.short	(.L_49 - .L_48)
.L_48:
        /*0150*/ 	.word	0x00000008
.L_49:


//--------------------- .nv.callgraph             --------------------------
	.section	.nv.callgraph,"",@"SHT_CUDA_CALLGRAPH"
	.align	4
	.sectionentsize	8
	.align		4
        /*0000*/ 	.word	0x00000000
	.align		4
        /*0004*/ 	.word	0xffffffff
	.align		4
        /*0008*/ 	.word	0x00000000
	.align		4
        /*000c*/ 	.word	0xfffffffe
	.align		4
        /*0010*/ 	.word	0x00000000
	.align		4
        /*0014*/ 	.word	0xfffffffd
	.align		4
        /*0018*/ 	.word	0x00000000
	.align		4
        /*001c*/ 	.word	0xfffffffc


//--------------------- .text._Z14optiConvFilterILi1EEvPfS0_S0_iiiiiiiiiiiffb --------------------------
	.section	.text._Z14optiConvFilterILi1EEvPfS0_S0_iiiiiiiiiiiffb,"ax",@progbits
	.align	128
        .global         _Z14optiConvFilterILi1EEvPfS0_S0_iiiiiiiiiiiffb
        .type           _Z14optiConvFilterILi1EEvPfS0_S0_iiiiiiiiiiiffb,@function
        .size           _Z14optiConvFilterILi1EEvPfS0_S0_iiiiiiiiiiiffb,(.L_x_18 - _Z14optiConvFilterILi1EEvPfS0_S0_iiiiiiiiiiiffb)
        .other          _Z14optiConvFilterILi1EEvPfS0_S0_iiiiiiiiiiiffb,@"STO_CUDA_ENTRY STV_DEFAULT"
_Z14optiConvFilterILi1EEvPfS0_S0_iiiiiiiiiiiffb:
.text._Z14optiConvFilterILi1EEvPfS0_S0_iiiiiiiiiiiffb:
[----:B------:R-:W-:Y:S01]  /*0000*/  LDC R1, c[0x0][0x37c] ;  /* 0x0000df00ff017b82 */ /* 0x000fe20000000800 */
[----:B------:R-:W0:Y:S07]  /*0010*/  LDCU.64 UR8, c[0x0][0x3a0] ;  /* 0x00007400ff0877ac */ /* 0x000e2e0008000a00 */
[----:B------:R-:W1:Y:S01]  /*0020*/  S2UR UR6, SR_CTAID.X ;  /* 0x00000000000679c3 */ /* 0x000e620000002500 */
[----:B------:R-:W2:Y:S01]  /*0030*/  LDCU UR7, c[0x0][0x3a8] ;  /* 0x00007500ff0777ac */ /* 0x000ea20008000800 */
[----:B------:R-:W3:Y:S01]  /*0040*/  LDCU.64 UR12, c[0x0][0x358] ;  /* 0x00006b00ff0c77ac */ /* 0x000ee20008000a00 */
[----:B0-----:R-:W-:Y:S01]  /*0050*/  UIMAD UR9, UR9, UR8, URZ ;  /* 0x00000008090972a4 */ /* 0x001fe2000f8e02ff */
[----:B------:R-:W0:Y:S05]  /*0060*/  LDCU UR8, c[0x0][0x3c0] ;  /* 0x00007800ff0877ac */ /* 0x000e2a0008000800 */
[----:B------:R-:W-:Y:S01]  /*0070*/  IABS R5, UR9 ;  /* 0x0000000900057c13 */ /* 0x000fe20008000000 */
[----:B--2---:R-:W-:-:S03]  /*0080*/  UIMAD UR7, UR7, UR7, URZ ;  /* 0x00000007070772a4 */ /* 0x004fc6000f8e02ff */
[----:B------:R-:W2:Y:S01]  /*0090*/  I2F.RP R0, R5 ;  /* 0x0000000500007306 */ /* 0x000ea20000209400 */
[----:B0-----:R-:W-:-:S04]  /*00a0*/  UIMAD UR8, UR7, UR8, URZ ;  /* 0x00000008070872a4 */ /* 0x001fc8000f8e02ff */
[----:B------:R-:W-:-:S03]  /*00b0*/  UIADD3 UR4, UPT, UPT, UR8, -0x1, URZ ;  /* 0xffffffff08047890 */ /* 0x000fc6000fffe0ff */
[----:B--2---:R-:W0:Y:S03]  /*00c0*/  MUFU.RCP R0, R0 ;  /* 0x0000000000007308 */ /* 0x004e260000001000 */
[----:B------:R-:W-:Y:S01]  /*00d0*/  IMAD.U32 R4, RZ, RZ, UR4 ;  /* 0x00000004ff047e24 */ /* 0x000fe2000f8e00ff */
[----:B------:R-:W-:-:S04]  /*00e0*/  ULOP3.LUT UR4, UR4, UR9, URZ, 0x3c, !UPT ;  /* 0x0000000904047292 */ /* 0x000fc8000f8e3cff */
[----:B------:R-:W-:Y:S02]  /*00f0*/  IABS R4, R4 ;  /* 0x0000000400047213 */ /* 0x000fe40000000000 */
[----:B------:R-:W-:Y:S01]  /*0100*/  ISETP.LE.AND P2, PT, RZ, UR4, PT ;  /* 0x00000004ff007c0c */ /* 0x000fe2000bf43270 */
[----:B0-----:R-:W-:Y:S01]  /*0110*/  VIADD R2, R0, 0xffffffe ;  /* 0x0ffffffe00027836 */ /* 0x001fe20000000000 */
[----:B------:R-:W-:-:S03]  /*0120*/  IABS R0, UR9 ;  /* 0x0000000900007c13 */ /* 0x000fc60008000000 */
[----:B------:R0:W2:Y:S01]  /*0130*/  F2I.FTZ.U32.TRUNC.NTZ R3, R2 ;  /* 0x0000000200037305 */ /* 0x0000a2000021f000 */
[----:B------:R-:W-:Y:S01]  /*0140*/  IADD3 R0, PT, PT, RZ, -R0, RZ ;  /* 0x80000000ff007210 */ /* 0x000fe20007ffe0ff */
[----:B0-----:R-:W-:Y:S02]  /*0150*/  IMAD.MOV.U32 R2, RZ, RZ, RZ ;  /* 0x000000ffff027224 */ /* 0x001fe400078e00ff */
[----:B--2---:R-:W-:-:S04]  /*0160*/  IMAD.MOV R6, RZ, RZ, -R3 ;  /* 0x000000ffff067224 */ /* 0x004fc800078e0a03 */
[----:B------:R-:W-:-:S04]  /*0170*/  IMAD R7, R6, R5, RZ ;  /* 0x0000000506077224 */ /* 0x000fc800078e02ff */
[----:B------:R-:W-:-:S04]  /*0180*/  IMAD.HI.U32 R2, R3, R7, R2 ;  /* 0x0000000703027227 */ /* 0x000fc800078e0002 */
[----:B------:R-:W-:-:S04]  /*0190*/  IMAD.MOV.U32 R3, RZ, RZ, R4 ;  /* 0x000000ffff037224 */ /* 0x000fc800078e0004 */
[----:B------:R-:W-:-:S04]  /*01a0*/  IMAD.HI.U32 R2, R2, R3, RZ ;  /* 0x0000000302027227 */ /* 0x000fc800078e00ff */
[----:B------:R-:W-:Y:S02]  /*01b0*/  IMAD R0, R2, R0, R3 ;  /* 0x0000000002007224 */ /* 0x000fe400078e0203 */
[----:B------:R-:W1:Y:S03]  /*01c0*/  LDC R3, c[0x0][0x360] ;  /* 0x0000d800ff037b82 */ /* 0x000e660000000800 */
[----:B------:R-:W-:-:S13]  /*01d0*/  ISETP.GT.U32.AND P1, PT, R5, R0, PT ;  /* 0x000000000500720c */ /* 0x000fda0003f24070 */
[----:B------:R-:W-:Y:S01]  /*01e0*/  @!P1 IMAD.IADD R0, R0, 0x1, -R5 ;  /* 0x0000000100009824 */ /* 0x000fe200078e0a05 */
[----:B------:R-:W-:Y:S02]  /*01f0*/  @!P1 IADD3 R2, PT, PT, R2, 0x1, RZ ;  /* 0x0000000102029810 */ /* 0x000fe40007ffe0ff */
[----:B------:R-:W-:Y:S02]  /*0200*/  ISETP.NE.AND P1, PT, RZ, UR9, PT ;  /* 0x00000009ff007c0c */ /* 0x000fe4000bf25270 */
[----:B------:R-:W-:Y:S02]  /*0210*/  ISETP.GE.U32.AND P0, PT, R0, R5, PT ;  /* 0x000000050000720c */ /* 0x000fe40003f06070 */
[----:B------:R-:W1:Y:S11]  /*0220*/  S2R R0, SR_TID.X ;  /* 0x0000000000007919 */ /* 0x000e760000002100 */
[----:B------:R-:W-:-:S04]  /*0230*/  @P0 VIADD R2, R2, 0x1 ;  /* 0x0000000102020836 */ /* 0x000fc80000000000 */
[----:B------:R-:W-:Y:S01]  /*0240*/  @!P2 IMAD.MOV R2, RZ, RZ, -R2 ;  /* 0x000000ffff02a224 */ /* 0x000fe200078e0a02 */
[----:B------:R-:W-:-:S04]  /*0250*/  @!P1 LOP3.LUT R2, RZ, UR9, RZ, 0x33, !PT ;  /* 0x00000009ff029c12 */ /* 0x000fc8000f8e33ff */
[----:B------:R-:W-:Y:S01]  /*0260*/  ISETP.GE.AND P0, PT, R2, RZ, PT ;  /* 0x000000ff0200720c */ /* 0x000fe20003f06270 */
[----:B-1----:R-:W-:-:S12]  /*0270*/  IMAD R4, R3, UR6, R0 ;  /* 0x0000000603047c24 */ /* 0x002fd8000f8e0200 */
[----:B---3--:R-:W-:Y:S05]  /*0280*/  @!P0 BRA `(.L_x_0) ;  /* 0x0000000c00388947 */ /* 0x008fea0003800000 */
[C---:B------:R-:W-:Y:S01]  /*0290*/  ISETP.GE.U32.AND P1, PT, R2.reuse, 0x7, PT ;  /* 0x000000070200780c */ /* 0x040fe20003f26070 */
[----:B------:R-:W-:Y:S02]  /*02a0*/  VIADD R5, R2, 0x1 ;  /* 0x0000000102057836 */ /* 0x000fe40000000000 */
[----:B------:R-:W-:-:S03]  /*02b0*/  HFMA2 R7, -RZ, RZ, 0, 0 ;  /* 0x00000000ff077431 */ /* 0x000fc600000001ff */
[----:B------:R-:W-:-:S04]  /*02c0*/  LOP3.LUT R6, R5, 0x7, RZ, 0xc0, !PT ;  /* 0x0000000705067812 */ /* 0x000fc800078ec0ff */
[----:B------:R-:W-:-:S03]  /*02d0*/  ISETP.NE.AND P0, PT, R6, RZ, PT ;  /* 0x000000ff0600720c */ /* 0x000fc60003f05270 */
[----:B------:R-:W-:Y:S10]  /*02e0*/  @!P1 BRA `(.L_x_1) ;  /* 0x0000000400949947 */ /* 0x000ff40003800000 */
[----:B------:R-:W-:Y:S01]  /*02f0*/  LOP3.LUT R7, R5, 0xfffffff8, RZ, 0xc0, !PT ;  /* 0xfffffff805077812 */ /* 0x000fe200078ec0ff */
[----:B------:R-:W-:-:S06]  /*0300*/  UMOV UR4, URZ ;  /* 0x000000ff00047c82 */ /* 0x000fcc0008000000 */
.L_x_2:
[----:B-1----:R-:W-:-:S04]  /*0310*/  IMAD R12, R3, UR4, R0 ;  /* 0x00000004030c7c24 */ /* 0x002fc8000f8e0200 */
[C---:B------:R-:W-:Y:S01]  /*0320*/  IMAD.IADD R14, R12.reuse, 0x1, R3 ;  /* 0x000000010c0e7824 */ /* 0x040fe200078e0203 */
[----:B------:R-:W-:-:S04]  /*0330*/  ISETP.GE.U32.AND P5, PT, R12, UR8, PT ;  /* 0x000000080c007c0c */ /* 0x000fc8000bfa6070 */
[----:B------:R-:W-:-:S09]  /*0340*/  ISETP.GE.U32.AND P6, PT, R14, UR8, PT ;  /* 0x000000080e007c0c */ /* 0x000fd2000bfc6070 */
[----:B------:R-:W0:Y:S08]  /*0350*/  @!P5 LDC R21, c[0x0][0x39c] ;  /* 0x0000e700ff15db82 */ /* 0x000e300000000800 */
[----:B------:R-:W1:Y:S08]  /*0360*/  @!P6 LDC R17, c[0x0][0x39c] ;  /* 0x0000e700ff11eb82 */ /* 0x000e700000000800 */
[----:B------:R-:W2:Y:S08]  /*0370*/  @!P5 LDC.64 R10, c[0x0][0x388] ;  /* 0x0000e200ff0adb82 */ /* 0x000eb00000000a00 */
[----:B------:R-:W3:Y:S01]  /*0380*/  @!P6 LDC.64 R8, c[0x0][0x388] ;  /* 0x0000e200ff08eb82 */ /* 0x000ee20000000a00 */
[----:B0-----:R-:W-:-:S02]  /*0390*/  @!P5 IMAD R21, R12, R21, UR6 ;  /* 0x000000060c15de24 */ /* 0x001fc4000f8e0215 */
[----:B-1----:R-:W-:Y:S02]  /*03a0*/  @!P6 IMAD R17, R14, R17, UR6 ;  /* 0x000000060e11ee24 */ /* 0x002fe4000f8e0211 */
[----:B--2---:R-:W-:-:S06]  /*03b0*/  @!P5 IMAD.WIDE.U32 R20, R21, 0x4, R10 ;  /* 0x000000041514d825 */ /* 0x004fcc00078e000a */
[----:B------:R0:W2:Y:S01]  /*03c0*/  @!P5 LDG.E R20, desc[UR12][R20.64] ;  /* 0x0000000c1414d981 */ /* 0x0000a2000c1e1900 */
[----:B---3--:R-:W-:-:S05]  /*03d0*/  @!P6 IMAD.WIDE.U32 R16, R17, 0x4, R8 ;  /* 0x000000041110e825 */ /* 0x008fca00078e0008 */
[----:B------:R1:W3:Y:S01]  /*03e0*/  @!P6 LDG.E R27, desc[UR12][R16.64] ;  /* 0x0000000c101be981 */ /* 0x0002e2000c1e1900 */
[----:B------:R-:W4:Y:S01]  /*03f0*/  @!P5 S2R R18, SR_CgaCtaId ;  /* 0x000000000012d919 */ /* 0x000f220000008800 */
[----:B------:R-:W5:Y:S01]  /*0400*/  @!P6 S2R R26, SR_CgaCtaId ;  /* 0x00000000001ae919 */ /* 0x000f620000008800 */
[----:B------:R-:W-:-:S04]  /*0410*/  IMAD.IADD R22, R14, 0x1, R3 ;  /* 0x000000010e167824 */ /* 0x000fc800078e0203 */
[C---:B------:R-:W-:Y:S01]  /*0420*/  IMAD.IADD R8, R22.reuse, 0x1, R3 ;  /* 0x0000000116087824 */ /* 0x040fe200078e0203 */
[----:B------:R-:W-:-:S04]  /*0430*/  ISETP.GE.U32.AND P1, PT, R22, UR8, PT ;  /* 0x0000000816007c0c */ /* 0x000fc8000bf26070 */
[C---:B------:R-:W-:Y:S02]  /*0440*/  IADD3 R24, PT, PT, R8.reuse, R3, RZ ;  /* 0x0000000308187210 */ /* 0x040fe40007ffe0ff */
[----:B------:R-:W-:-:S03]  /*0450*/  ISETP.GE.U32.AND P4, PT, R8, UR8, PT ;  /* 0x0000000808007c0c */ /* 0x000fc6000bf86070 */
[C---:B------:R-:W-:Y:S01]  /*0460*/  IMAD.IADD R10, R24.reuse, 0x1, R3 ;  /* 0x00000001180a7824 */ /* 0x040fe200078e0203 */
[----:B------:R-:W-:Y:S02]  /*0470*/  ISETP.GE.U32.AND P3, PT, R24, UR8, PT ;  /* 0x0000000818007c0c */ /* 0x000fe4000bf66070 */
[----:B------:R-:W-:Y:S01]  /*0480*/  @!P5 MOV R9, 0x400 ;  /* 0x000004000009d802 */ /* 0x000fe20000000f00 */
[----:B------:R-:W1:Y:S01]  /*0490*/  @!P1 LDC R25, c[0x0][0x39c] ;  /* 0x0000e700ff199b82 */ /* 0x000e620000000800 */
[----:B------:R-:W-:Y:S02]  /*04a0*/  ISETP.GE.U32.AND P2, PT, R10, UR8, PT ;  /* 0x000000080a007c0c */ /* 0x000fe4000bf46070 */
[----:B------:R-:W-:Y:S02]  /*04b0*/  @!P6 MOV R11, 0x400 ;  /* 0x00000400000be802 */ /* 0x000fe40000000f00 */
[----:B----4-:R-:W-:-:S05]  /*04c0*/  @!P5 LEA R9, R18, R9, 0x18 ;  /* 0x000000091209d211 */ /* 0x010fca00078ec0ff */
[----:B0-----:R-:W0:Y:S01]  /*04d0*/  @!P3 LDC R21, c[0x0][0x39c] ;  /* 0x0000e700ff15bb82 */ /* 0x001e220000000800 */
[----:B-----5:R-:W-:Y:S01]  /*04e0*/  @!P6 LEA R13, R26, R11, 0x18 ;  /* 0x0000000b1a0de211 */ /* 0x020fe200078ec0ff */
[----:B------:R-:W-:-:S06]  /*04f0*/  @!P5 IMAD R29, R12, 0x4, R9 ;  /* 0x000000040c1dd824 */ /* 0x000fcc00078e0209 */
[----:B------:R-:W4:Y:S01]  /*0500*/  @!P1 LDC.64 R18, c[0x0][0x388] ;  /* 0x0000e200ff129b82 */ /* 0x000f220000000a00 */
[----:B------:R-:W-:-:S07]  /*0510*/  @!P6 IMAD R28, R14, 0x4, R13 ;  /* 0x000000040e1ce824 */ /* 0x000fce00078e020d */
[----:B------:R-:W5:Y:S01]  /*0520*/  @!P4 LDC R11, c[0x0][0x39c] ;  /* 0x0000e700ff0bcb82 */ /* 0x000f620000000800 */
[----:B------:R-:W-:-:S07]  /*0530*/  IADD3 R26, PT, PT, R10, R3, RZ ;  /* 0x000000030a1a7210 */ /* 0x000fce0007ffe0ff */
[----:B------:R-:W0:Y:S08]  /*0540*/  @!P4 LDC.64 R12, c[0x0][0x388] ;  /* 0x0000e200ff0ccb82 */ /* 0x000e300000000a00 */
[----:B------:R-:W0:Y:S01]  /*0550*/  @!P2 LDC R23, c[0x0][0x39c] ;  /* 0x0000e700ff17ab82 */ /* 0x000e220000000800 */
[----:B------:R-:W-:-:S07]  /*0560*/  IMAD.IADD R9, R26, 0x1, R3 ;  /* 0x000000011a097824 */ /* 0x000fce00078e0203 */
[----:B------:R-:W0:Y:S01]  /*0570*/  @!P3 LDC.64 R14, c[0x0][0x388] ;  /* 0x0000e200ff0ebb82 */ /* 0x000e220000000a00 */
[----:B-1----:R-:W-:-:S04]  /*0580*/  @!P1 IMAD R25, R22, R25, UR6 ;  /* 0x0000000616199e24 */ /* 0x002fc8000f8e0219 */
[----:B----4-:R-:W-:-:S03]  /*0590*/  @!P1 IMAD.WIDE.U32 R18, R25, 0x4, R18 ;  /* 0x0000000419129825 */ /* 0x010fc600078e0012 */
[----:B------:R-:W1:Y:S01]  /*05a0*/  @!P2 LDC.64 R16, c[0x0][0x388] ;  /* 0x0000e200ff10ab82 */ /* 0x000e620000000a00 */
[----:B-----5:R-:W-:Y:S02]  /*05b0*/  @!P4 IMAD R25, R8, R11, UR6 ;  /* 0x000000060819ce24 */ /* 0x020fe4000f8e020b */
[----:B0-----:R-:W-:Y:S01]  /*05c0*/  @!P3 IMAD R21, R24, R21, UR6 ;  /* 0x000000061815be24 */ /* 0x001fe2000f8e0215 */
[----:B------:R0:W4:Y:S01]  /*05d0*/  @!P1 LDG.E R11, desc[UR12][R18.64] ;  /* 0x0000000c120b9981 */ /* 0x000122000c1e1900 */
[----:B------:R-:W-:-:S04]  /*05e0*/  @!P4 IMAD.WIDE.U32 R12, R25, 0x4, R12 ;  /* 0x00000004190cc825 */ /* 0x000fc800078e000c */
[----:B------:R-:W-:Y:S02]  /*05f0*/  @!P2 IMAD R25, R10, R23, UR6 ;  /* 0x000000060a19ae24 */ /* 0x000fe4000f8e0217 */
[----:B------:R5:W4:Y:S01]  /*0600*/  @!P4 LDG.E R12, desc[UR12][R12.64] ;  /* 0x0000000c0c0cc981 */ /* 0x000b22000c1e1900 */
[----:B------:R-:W-:-:S06]  /*0610*/  @!P3 IMAD.WIDE.U32 R14, R21, 0x4, R14 ;  /* 0x00000004150eb825 */ /* 0x000fcc00078e000e */
[----:B------:R-:W4:Y:S01]  /*0620*/  @!P3 LDG.E R14, desc[UR12][R14.64] ;  /* 0x0000000c0e0eb981 */ /* 0x000f22000c1e1900 */
[----:B-1----:R-:W-:-:S06]  /*0630*/  @!P2 IMAD.WIDE.U32 R16, R25, 0x4, R16 ;  /* 0x000000041910a825 */ /* 0x002fcc00078e0010 */
[----:B------:R1:W4:Y:S04]  /*0640*/  @!P2 LDG.E R16, desc[UR12][R16.64] ;  /* 0x0000000c1010a981 */ /* 0x000328000c1e1900 */
[----:B--2---:R-:W-:Y:S01]  /*0650*/  @!P5 STS [R29], R20 ;  /* 0x000000141d00d388 */ /* 0x004fe20000000800 */
[----:B------:R-:W-:-:S03]  /*0660*/  ISETP.GE.U32.AND P5, PT, R26, UR8, PT ;  /* 0x000000081a007c0c */ /* 0x000fc6000bfa6070 */
[----:B---3--:R2:W-:Y:S01]  /*0670*/  @!P6 STS [R28], R27 ;  /* 0x0000001b1c00e388 */ /* 0x0085e20000000800 */
[----:B------:R-:W-:-:S09]  /*0680*/  ISETP.GE.U32.AND P6, PT, R9, UR8, PT ;  /* 0x0000000809007c0c */ /* 0x000fd2000bfc6070 */
[----:B------:R-:W3:Y:S08]  /*0690*/  @!P5 LDC R23, c[0x0][0x39c] ;  /* 0x0000e700ff17db82 */ /* 0x000ef00000000800 */
[----:B--2---:R-:W2:Y:S08]  /*06a0*/  @!P6 LDC R28, c[0x0][0x39c] ;  /* 0x0000e700ff1ceb82 */ /* 0x004eb00000000800 */
[----:B0-----:R-:W0:Y:S08]  /*06b0*/  @!P5 LDC.64 R18, c[0x0][0x388] ;  /* 0x0000e200ff12db82 */ /* 0x001e300000000a00 */
[----:B------:R-:W5:Y:S01]  /*06c0*/  @!P6 LDC.64 R20, c[0x0][0x388] ;  /* 0x0000e200ff14eb82 */ /* 0x000f620000000a00 */
[----:B---3--:R-:W-:-:S02]  /*06d0*/  @!P5 IMAD R23, R26, R23, UR6 ;  /* 0x000000061a17de24 */ /* 0x008fc4000f8e0217 */
[----:B--2---:R-:W-:Y:S02]  /*06e0*/  @!P6 IMAD R25, R9, R28, UR6 ;  /* 0x000000060919ee24 */ /* 0x004fe4000f8e021c */
[----:B0-----:R-:W-:-:S06]  /*06f0*/  @!P5 IMAD.WIDE.U32 R18, R23, 0x4, R18 ;  /* 0x000000041712d825 */ /* 0x001fcc00078e0012 */
[----:B------:R0:W2:Y:S01]  /*0700*/  @!P5 LDG.E R18, desc[UR12][R18.64] ;  /* 0x0000000c1212d981 */ /* 0x0000a2000c1e1900 */
[----:B-----5:R-:W-:-:S06]  /*0710*/  @!P6 IMAD.WIDE.U32 R20, R25, 0x4, R20 ;  /* 0x000000041914e825 */ /* 0x020fcc00078e0014 */
[----:B------:R3:W5:Y:S01]  /*0720*/  @!P6 LDG.E R20, desc[UR12][R20.64] ;  /* 0x0000000c1414e981 */ /* 0x000762000c1e1900 */
[----:B------:R-:W0:Y:S01]  /*0730*/  @!P1 S2R R28, SR_CgaCtaId ;  /* 0x00000000001c9919 */ /* 0x000e220000008800 */
[----:B------:R-:W3:Y:S01]  /*0740*/  @!P4 S2R R29, SR_CgaCtaId ;  /* 0x00000000001dc919 */ /* 0x000ee20000008800 */
[----:B------:R-:W-:Y:S01]  /*0750*/  @!P1 MOV R23, 0x400 ;  /* 0x0000040000179802 */ /* 0x000fe20000000f00 */
[----:B------:R-:W3:Y:S01]  /*0760*/  @!P2 S2R R13, SR_CgaCtaId ;  /* 0x00000000000da919 */ /* 0x000ee20000008800 */
[----:B-1----:R-:W1:Y:S01]  /*0770*/  @!P5 S2R R17, SR_CgaCtaId ;  /* 0x000000000011d919 */ /* 0x002e620000008800 */
[----:B------:R-:W1:Y:S01]  /*0780*/  @!P6 S2R R15, SR_CgaCtaId ;  /* 0x00000000000fe919 */ /* 0x000e620000008800 */
[----:B0-----:R-:W-:Y:S02]  /*0790*/  @!P1 LEA R25, R28, R23, 0x18 ;  /* 0x000000171c199211 */ /* 0x001fe400078ec0ff */
[----:B------:R-:W0:Y:S01]  /*07a0*/  @!P3 S2R R23, SR_CgaCtaId ;  /* 0x000000000017b919 */ /* 0x000e220000008800 */
[----:B------:R-:W-:-:S04]  /*07b0*/  @!P4 MOV R27, 0x400 ;  /* 0x00000400001bc802 */ /* 0x000fc80000000f00 */
[----:B---3--:R-:W-:Y:S02]  /*07c0*/  @!P4 LEA R27, R29, R27, 0x18 ;  /* 0x0000001b1d1bc211 */ /* 0x008fe400078ec0ff */
[----:B------:R-:W-:-:S03]  /*07d0*/  @!P2 MOV R28, 0x400 ;  /* 0x00000400001ca802 */ /* 0x000fc60000000f00 */
[----:B------:R-:W-:Y:S01]  /*07e0*/  @!P4 IMAD R19, R8, 0x4, R27 ;  /* 0x000000040813c824 */ /* 0x000fe200078e021b */
[----:B------:R-:W-:Y:S02]  /*07f0*/  @!P3 MOV R8, 0x400 ;  /* 0x000004000008b802 */ /* 0x000fe40000000f00 */
[----:B------:R-:W-:Y:S02]  /*0800*/  @!P2 LEA R21, R13, R28, 0x18 ;  /* 0x0000001c0d15a211 */ /* 0x000fe400078ec0ff */
[----:B------:R-:W-:Y:S01]  /*0810*/  @!P6 MOV R28, 0x400 ;  /* 0x00000400001ce802 */ /* 0x000fe20000000f00 */
[----:B------:R-:W-:-:S03]  /*0820*/  @!P1 IMAD R22, R22, 0x4, R25 ;  /* 0x0000000416169824 */ /* 0x000fc600078e0219 */
[----:B-1----:R-:W-:Y:S01]  /*0830*/  @!P6 LEA R28, R15, R28, 0x18 ;  /* 0x0000001c0f1ce211 */ /* 0x002fe200078ec0ff */
[----:B------:R-:W-:Y:S01]  /*0840*/  @!P2 IMAD R15, R10, 0x4, R21 ;  /* 0x000000040a0fa824 */ /* 0x000fe200078e0215 */
[----:B----4-:R1:W-:Y:S01]  /*0850*/  @!P1 STS [R22], R11 ;  /* 0x0000000b16009388 */ /* 0x0103e20000000800 */
[----:B0-----:R-:W-:Y:S02]  /*0860*/  @!P3 LEA R23, R23, R8, 0x18 ;  /* 0x000000081717b211 */ /* 0x001fe400078ec0ff */
[----:B------:R-:W-:-:S04]  /*0870*/  @!P5 MOV R8, 0x400 ;  /* 0x000004000008d802 */ /* 0x000fc80000000f00 */
[----:B------:R-:W-:Y:S02]  /*0880*/  @!P5 LEA R17, R17, R8, 0x18 ;  /* 0x000000081111d211 */ /* 0x000fe400078ec0ff */
[----:B------:R-:W-:Y:S01]  /*0890*/  @!P3 LEA R13, R24, R23, 0x2 ;  /* 0x00000017180db211 */ /* 0x000fe200078e10ff */
[----:B------:R-:W-:Y:S02]  /*08a0*/  @!P6 IMAD R9, R9, 0x4, R28 ;  /* 0x000000040909e824 */ /* 0x000fe400078e021c */
[----:B------:R-:W-:Y:S01]  /*08b0*/  @!P5 IMAD R17, R26, 0x4, R17 ;  /* 0x000000041a11d824 */ /* 0x000fe200078e0211 */
[----:B------:R1:W-:Y:S01]  /*08c0*/  @!P4 STS [R19], R12 ;  /* 0x0000000c1300c388 */ /* 0x0003e20000000800 */
[----:B------:R-:W-:-:S03]  /*08d0*/  UIADD3 UR4, UPT, UPT, UR4, 0x8, URZ ;  /* 0x0000000804047890 */ /* 0x000fc6000fffe0ff */
[----:B------:R1:W-:Y:S04]  /*08e0*/  @!P3 STS [R13], R14 ;  /* 0x0000000e0d00b388 */ /* 0x0003e80000000800 */
[----:B------:R1:W-:Y:S01]  /*08f0*/  @!P2 STS [R15], R16 ;  /* 0x000000100f00a388 */ /* 0x0003e20000000800 */
[----:B------:R-:W-:-:S03]  /*0900*/  ISETP.NE.AND P1, PT, R7, UR4, PT ;  /* 0x0000000407007c0c */ /* 0x000fc6000bf25270 */
[----:B--2---:R1:W-:Y:S04]  /*0910*/  @!P5 STS [R17], R18 ;  /* 0x000000121100d388 */ /* 0x0043e80000000800 */
[----:B-----5:R1:W-:Y:S06]  /*0920*/  @!P6 STS [R9], R20 ;  /* 0x000000140900e388 */ /* 0x0203ec0000000800 */
[----:B------:R-:W-:Y:S05]  /*0930*/  @P1 BRA `(.L_x_2) ;  /* 0xfffffff800741947 */ /* 0x000fea000383ffff */
.L_x_1:
[----:B------:R-:W-:Y:S05]  /*0940*/  @!P0 BRA `(.L_x_0) ;  /* 0x0000000400888947 */ /* 0x000fea0003800000 */
[----:B------:R-:W-:Y:S02]  /*0950*/  ISETP.GE.U32.AND P0, PT, R6, 0x4, PT ;  /* 0x000000040600780c */ /* 0x000fe40003f06070 */
[----:B------:R-:W-:-:S11]  /*0960*/  LOP3.LUT P4, R5, R5, 0x3, RZ, 0xc0, !PT ;  /* 0x0000000305057812 */ /* 0x000fd6000788c0ff */
[----:B------:R-:W-:Y:S05]  /*0970*/  @!P0 BRA `(.L_x_3) ;  /* 0x0000000000c48947 */ /* 0x000fea0003800000 */
[----:B------:R-:W-:-:S05]  /*0980*/  IMAD R6, R7, R3, R0 ;  /* 0x0000000307067224 */ /* 0x000fca00078e0200 */
[C---:B-1----:R-:W-:Y:S02]  /*0990*/  IADD3 R16, PT, PT, R6.reuse, R3, RZ ;  /* 0x0000000306107210 */ /* 0x042fe40007ffe0ff */
[----:B------:R-:W-:Y:S02]  /*09a0*/  ISETP.GE.U32.AND P0, PT, R6, UR8, PT ;  /* 0x0000000806007c0c */ /* 0x000fe4000bf06070 */
[C---:B------:R-:W-:Y:S01]  /*09b0*/  ISETP.GE.U32.AND P1, PT, R16.reuse, UR8, PT ;  /* 0x0000000810007c0c */ /* 0x040fe2000bf26070 */
[----:B------:R-:W-:-:S04]  /*09c0*/  IMAD.IADD R18, R16, 0x1, R3 ;  /* 0x0000000110127824 */ /* 0x000fc800078e0203 */
[C---:B------:R-:W-:Y:S01]  /*09d0*/  IMAD.IADD R17, R18.reuse, 0x1, R3 ;  /* 0x0000000112117824 */ /* 0x040fe200078e0203 */
[----:B------:R-:W-:-:S04]  /*09e0*/  ISETP.GE.U32.AND P2, PT, R18, UR8, PT ;  /* 0x0000000812007c0c */ /* 0x000fc8000bf46070 */
[----:B------:R-:W-:Y:S01]  /*09f0*/  ISETP.GE.U32.AND P3, PT, R17, UR8, PT ;  /* 0x0000000811007c0c */ /* 0x000fe2000bf66070 */
[----:B------:R-:W0:Y:S08]  /*0a00*/  @!P0 LDC R19, c[0x0][0x39c] ;  /* 0x0000e700ff138b82 */ /* 0x000e300000000800 */
[----:B------:R-:W1:Y:S08]  /*0a10*/  @!P1 LDC R21, c[0x0][0x39c] ;  /* 0x0000e700ff159b82 */ /* 0x000e700000000800 */
[----:B------:R-:W2:Y:S08]  /*0a20*/  @!P2 LDC R23, c[0x0][0x39c] ;  /* 0x0000e700ff17ab82 */ /* 0x000eb00000000800 */
[----:B------:R-:W3:Y:S01]  /*0a30*/  @!P3 LDC R20, c[0x0][0x39c] ;  /* 0x0000e700ff14bb82 */ /* 0x000ee20000000800 */
[----:B0-----:R-:W-:-:S07]  /*0a40*/  @!P0 IMAD R19, R6, R19, UR6 ;  /* 0x0000000606138e24 */ /* 0x001fce000f8e0213 */
[----:B------:R-:W0:Y:S01]  /*0a50*/  @!P0 LDC.64 R8, c[0x0][0x388] ;  /* 0x0000e200ff088b82 */ /* 0x000e220000000a00 */
[----:B-1----:R-:W-:-:S07]  /*0a60*/  @!P1 IMAD R21, R16, R21, UR6 ;  /* 0x0000000610159e24 */ /* 0x002fce000f8e0215 */
[----:B------:R-:W1:Y:S01]  /*0a70*/  @!P1 LDC.64 R12, c[0x0][0x388] ;  /* 0x0000e200ff0c9b82 */ /* 0x000e620000000a00 */
[----:B--2---:R-:W-:-:S07]  /*0a80*/  @!P2 IMAD R23, R18, R23, UR6 ;  /* 0x000000061217ae24 */ /* 0x004fce000f8e0217 */
[----:B------:R-:W2:Y:S01]  /*0a90*/  @!P2 LDC.64 R14, c[0x0][0x388] ;  /* 0x0000e200ff0eab82 */ /* 0x000ea20000000a00 */
[----:B---3--:R-:W-:-:S07]  /*0aa0*/  @!P3 IMAD R25, R17, R20, UR6 ;  /* 0x000000061119be24 */ /* 0x008fce000f8e0214 */
[----:B------:R-:W3:Y:S01]  /*0ab0*/  @!P3 LDC.64 R10, c[0x0][0x388] ;  /* 0x0000e200ff0abb82 */ /* 0x000ee20000000a00 */
[----:B0-----:R-:W-:-:S06]  /*0ac0*/  @!P0 IMAD.WIDE.U32 R8, R19, 0x4, R8 ;  /* 0x0000000413088825 */ /* 0x001fcc00078e0008 */
[----:B------:R0:W4:Y:S01]  /*0ad0*/  @!P0 LDG.E R8, desc[UR12][R8.64] ;  /* 0x0000000c08088981 */ /* 0x000122000c1e1900 */
[----:B-1----:R-:W-:-:S06]  /*0ae0*/  @!P1 IMAD.WIDE.U32 R12, R21, 0x4, R12 ;  /* 0x00000004150c9825 */ /* 0x002fcc00078e000c */
[----:B------:R1:W5:Y:S01]  /*0af0*/  @!P1 LDG.E R12, desc[UR12][R12.64] ;  /* 0x0000000c0c0c9981 */ /* 0x000362000c1e1900 */
[----:B--2---:R-:W-:-:S06]  /*0b00*/  @!P2 IMAD.WIDE.U32 R14, R23, 0x4, R14 ;  /* 0x00000004170ea825 */ /* 0x004fcc00078e000e */
[----:B------:R-:W2:Y:S01]  /*0b10*/  @!P2 LDG.E R14, desc[UR12][R14.64] ;  /* 0x0000000c0e0ea981 */ /* 0x000ea2000c1e1900 */
[----:B---3--:R-:W-:-:S06]  /*0b20*/  @!P3 IMAD.WIDE.U32 R10, R25, 0x4, R10 ;  /* 0x00000004190ab825 */ /* 0x008fcc00078e000a */
[----:B------:R3:W2:Y:S01]  /*0b30*/  @!P3 LDG.E R10, desc[UR12][R10.64] ;  /* 0x0000000c0a0ab981 */ /* 0x0006a2000c1e1900 */
[----:B------:R-:W0:Y:S01]  /*0b40*/  @!P0 S2R R20, SR_CgaCtaId ;  /* 0x0000000000148919 */ /* 0x000e220000008800 */
[----:B------:R-:W1:Y:S01]  /*0b50*/  @!P1 S2R R22, SR_CgaCtaId ;  /* 0x0000000000169919 */ /* 0x000e620000008800 */
[----:B------:R-:W3:Y:S01]  /*0b60*/  @!P2 S2R R24, SR_CgaCtaId ;  /* 0x000000000018a919 */ /* 0x000ee20000008800 */
[----:B------:R-:W3:Y:S01]  /*0b70*/  @!P3 S2R R26, SR_CgaCtaId ;  /* 0x00000000001ab919 */ /* 0x000ee20000008800 */
[----:B------:R-:W-:Y:S02]  /*0b80*/  @!P0 MOV R19, 0x400 ;  /* 0x0000040000138802 */ /* 0x000fe40000000f00 */
[----:B------:R-:W-:Y:S02]  /*0b90*/  @!P1 MOV R21, 0x400 ;  /* 0x0000040000159802 */ /* 0x000fe40000000f00 */
[----:B------:R-:W-:Y:S02]  /*0ba0*/  @!P2 MOV R23, 0x400 ;  /* 0x000004000017a802 */ /* 0x000fe40000000f00 */
[----:B------:R-:W-:-:S02]  /*0bb0*/  @!P3 MOV R25, 0x400 ;  /* 0x000004000019b802 */ /* 0x000fc40000000f00 */
[----:B0-----:R-:W-:Y:S02]  /*0bc0*/  @!P0 LEA R9, R20, R19, 0x18 ;  /* 0x0000001314098211 */ /* 0x001fe400078ec0ff */
[----:B-1----:R-:W-:-:S03]  /*0bd0*/  @!P1 LEA R21, R22, R21, 0x18 ;  /* 0x0000001516159211 */ /* 0x002fc600078ec0ff */
[----:B------:R-:W-:Y:S01]  /*0be0*/  @!P0 IMAD R9, R6, 0x4, R9 ;  /* 0x0000000406098824 */ /* 0x000fe200078e0209 */
[----:B---3--:R-:W-:Y:S02]  /*0bf0*/  @!P2 LEA R13, R24, R23, 0x18 ;  /* 0x00000017180da211 */ /* 0x008fe400078ec0ff */
[----:B------:R-:W-:-:S03]  /*0c00*/  @!P3 LEA R26, R26, R25, 0x18 ;  /* 0x000000191a1ab211 */ /* 0x000fc600078ec0ff */
[----:B------:R-:W-:Y:S01]  /*0c10*/  @!P2 IMAD R13, R18, 0x4, R13 ;  /* 0x00000004120da824 */ /* 0x000fe200078e020d */
[----:B------:R-:W-:Y:S01]  /*0c20*/  @!P1 LEA R11, R16, R21, 0x2 ;  /* 0x00000015100b9211 */ /* 0x000fe200078e10ff */
[----:B------:R-:W-:Y:S02]  /*0c30*/  @!P3 IMAD R17, R17, 0x4, R26 ;  /* 0x000000041111b824 */ /* 0x000fe400078e021a */
[----:B------:R-:W-:Y:S01]  /*0c40*/  VIADD R7, R7, 0x4 ;  /* 0x0000000407077836 */ /* 0x000fe20000000000 */
[----:B----4-:R0:W-:Y:S04]  /*0c50*/  @!P0 STS [R9], R8 ;  /* 0x0000000809008388 */ /* 0x0101e80000000800 */
[----:B-----5:R0:W-:Y:S04]  /*0c60*/  @!P1 STS [R11], R12 ;  /* 0x0000000c0b009388 */ /* 0x0201e80000000800 */
[----:B--2---:R0:W-:Y:S04]  /*0c70*/  @!P2 STS [R13], R14 ;  /* 0x0000000e0d00a388 */ /* 0x0041e80000000800 */
[----:B------:R0:W-:Y:S02]  /*0c80*/  @!P3 STS [R17], R10 ;  /* 0x0000000a1100b388 */ /* 0x0001e40000000800 */
.L_x_3:
[----:B------:R-:W-:Y:S05]  /*0c90*/  @!P4 BRA `(.L_x_0) ;  /* 0x0000000000b4c947 */ /* 0x000fea0003800000 */
[----:B------:R-:W-:Y:S02]  /*0ca0*/  ISETP.NE.AND P0, PT, R5, 0x1, PT ;  /* 0x000000010500780c */ /* 0x000fe40003f05270 */
[----:B------:R-:W-:-:S04]  /*0cb0*/  LOP3.LUT R2, R2, 0x1, RZ, 0xc0, !PT ;  /* 0x0000000102027812 */ /* 0x000fc800078ec0ff */
[----:B------:R-:W-:-:S07]  /*0cc0*/  ISETP.NE.U32.AND P2, PT, R2, 0x1, PT ;  /* 0x000000010200780c */ /* 0x000fce0003f45070 */
[----:B------:R-:W-:Y:S06]  /*0cd0*/  @!P0 BRA `(.L_x_4) ;  /* 0x0000000000648947 */ /* 0x000fec0003800000 */
[----:B------:R-:W-:-:S05]  /*0ce0*/  IMAD R6, R7, R3, R0 ;  /* 0x0000000307067224 */ /* 0x000fca00078e0200 */
[C---:B------:R-:W-:Y:S02]  /*0cf0*/  IADD3 R2, PT, PT, R6.reuse, R3, RZ ;  /* 0x0000000306027210 */ /* 0x040fe40007ffe0ff */
[----:B------:R-:W-:Y:S02]  /*0d00*/  ISETP.GE.U32.AND P0, PT, R6, UR8, PT ;  /* 0x0000000806007c0c */ /* 0x000fe4000bf06070 */
[----:B------:R-:W-:-:S11]  /*0d10*/  ISETP.GE.U32.AND P1, PT, R2, UR8, PT ;  /* 0x0000000802007c0c */ /* 0x000fd6000bf26070 */
[----:B------:R-:W2:Y:S08]  /*0d20*/  @!P0 LDC R5, c[0x0][0x39c] ;  /* 0x0000e700ff058b82 */ /* 0x000eb00000000800 */
[----:B01----:R-:W0:Y:S08]  /*0d30*/  @!P1 LDC R13, c[0x0][0x39c] ;  /* 0x0000e700ff0d9b82 */ /* 0x003e300000000800 */
[----:B------:R-:W1:Y:S08]  /*0d40*/  @!P0 LDC.64 R8, c[0x0][0x388] ;  /* 0x0000e200ff088b82 */ /* 0x000e700000000a00 */
[----:B------:R-:W3:Y:S01]  /*0d50*/  @!P1 LDC.64 R10, c[0x0][0x388] ;  /* 0x0000e200ff0a9b82 */ /* 0x000ee20000000a00 */
[----:B--2---:R-:W-:-:S02]  /*0d60*/  @!P0 IMAD R5, R6, R5, UR6 ;  /* 0x0000000606058e24 */ /* 0x004fc4000f8e0205 */
[----:B0-----:R-:W-:Y:S02]  /*0d70*/  @!P1 IMAD R13, R2, R13, UR6 ;  /* 0x00000006020d9e24 */ /* 0x001fe4000f8e020d */
[----:B-1----:R-:W-:-:S06]  /*0d80*/  @!P0 IMAD.WIDE.U32 R8, R5, 0x4, R8 ;  /* 0x0000000405088825 */ /* 0x002fcc00078e0008 */
[----:B------:R-:W2:Y:S01]  /*0d90*/  @!P0 LDG.E R8, desc[UR12][R8.64] ;  /* 0x0000000c08088981 */ /* 0x000ea2000c1e1900 */
[----:B---3--:R-:W-:-:S06]  /*0da0*/  @!P1 IMAD.WIDE.U32 R10, R13, 0x4, R10 ;  /* 0x000000040d0a9825 */ /* 0x008fcc00078e000a */
[----:B------:R-:W3:Y:S01]  /*0db0*/  @!P1 LDG.E R10, desc[UR12][R10.64] ;  /* 0x0000000c0a0a9981 */ /* 0x000ee2000c1e1900 */
[----:B------:R-:W0:Y:S01]  /*0dc0*/  @!P0 S2R R12, SR_CgaCtaId ;  /* 0x00000000000c8919 */ /* 0x000e220000008800 */
[----:B------:R-:W1:Y:S01]  /*0dd0*/  @!P1 S2R R14, SR_CgaCtaId ;  /* 0x00000000000e9919 */ /* 0x000e620000008800 */
[----:B------:R-:W-:Y:S02]  /*0de0*/  @!P0 MOV R5, 0x400 ;  /* 0x0000040000058802 */ /* 0x000fe40000000f00 */
[----:B------:R-:W-:Y:S02]  /*0df0*/  @!P1 MOV R13, 0x400 ;  /* 0x00000400000d9802 */ /* 0x000fe40000000f00 */
[----:B0-----:R-:W-:Y:S02]  /*0e00*/  @!P0 LEA R5, R12, R5, 0x18 ;  /* 0x000000050c058211 */ /* 0x001fe400078ec0ff */
[----:B-1----:R-:W-:-:S03]  /*0e10*/  @!P1 LEA R13, R14, R13, 0x18 ;  /* 0x0000000d0e0d9211 */ /* 0x002fc600078ec0ff */
[----:B------:R-:W-:Y:S02]  /*0e20*/  @!P0 IMAD R5, R6, 0x4, R5 ;  /* 0x0000000406058824 */ /* 0x000fe400078e0205 */
[----:B------:R-:W-:Y:S02]  /*0e30*/  @!P1 IMAD R13, R2, 0x4, R13 ;  /* 0x00000004020d9824 */ /* 0x000fe400078e020d */
[----:B------:R-:W-:Y:S01]  /*0e40*/  VIADD R7, R7, 0x2 ;  /* 0x0000000207077836 */ /* 0x000fe20000000000 */
[----:B--2---:R2:W-:Y:S04]  /*0e50*/  @!P0 STS [R5], R8 ;  /* 0x0000000805008388 */ /* 0x0045e80000000800 */
[----:B---3--:R2:W-:Y:S02]  /*0e60*/  @!P1 STS [R13], R10 ;  /* 0x0000000a0d009388 */ /* 0x0085e40000000800 */
.L_x_4:
[----:B------:R-:W-:Y:S05]  /*0e70*/  @!P2 BRA `(.L_x_0) ;  /* 0x00000000003ca947 */ /* 0x000fea0003800000 */
[----:B------:R-:W-:Y:S01]  /*0e80*/  IMAD R0, R3, R7, R0 ;  /* 0x0000000703007224 */ /* 0x000fe200078e0200 */
[----:B------:R-:W-:Y:S04]  /*0e90*/  BSSY.RECONVERGENT B0, `(.L_x_0) ;  /* 0x000000d000007945 */ /* 0x000fe80003800200 */
[----:B------:R-:W-:-:S13]  /*0ea0*/  ISETP.GE.U32.AND P0, PT, R0, UR8, PT ;  /* 0x0000000800007c0c */ /* 0x000fda000bf06070 */
[----:B------:R-:W-:Y:S05]  /*0eb0*/  @P0 BRA `(.L_x_5) ;  /* 0x0000000000280947 */ /* 0x000fea0003800000 */
[----:B--2---:R-:W2:Y:S08]  /*0ec0*/  LDC R5, c[0x0][0x39c] ;  /* 0x0000e700ff057b82 */ /* 0x004eb00000000800 */
[----:B------:R-:W3:Y:S01]  /*0ed0*/  LDC.64 R2, c[0x0][0x388] ;  /* 0x0000e200ff027b82 */ /* 0x000ee20000000a00 */
[----:B--2---:R-:W-:-:S04]  /*0ee0*/  IMAD R5, R0, R5, UR6 ;  /* 0x0000000600057e24 */ /* 0x004fc8000f8e0205 */
[----:B---3--:R-:W-:-:S06]  /*0ef0*/  IMAD.WIDE.U32 R2, R5, 0x4, R2 ;  /* 0x0000000405027825 */ /* 0x008fcc00078e0002 */
[----:B------:R-:W2:Y:S01]  /*0f00*/  LDG.E R2, desc[UR12][R2.64] ;  /* 0x0000000c02027981 */ /* 0x000ea2000c1e1900 */
[----:B------:R-:W3:Y:S01]  /*0f10*/  S2UR UR5, SR_CgaCtaId ;  /* 0x00000000000579c3 */ /* 0x000ee20000008800 */
[----:B------:R-:W-:Y:S02]  /*0f20*/  UMOV UR4, 0x400 ;  /* 0x0000040000047882 */ /* 0x000fe40000000000 */
[----:B---3--:R-:W-:-:S06]  /*0f30*/  ULEA UR4, UR5, UR4, 0x18 ;  /* 0x0000000405047291 */ /* 0x008fcc000f8ec0ff */
[----:B------:R-:W-:-:S05]  /*0f40*/  LEA R5, R0, UR4, 0x2 ;  /* 0x0000000400057c11 */ /* 0x000fca000f8e10ff */
[----:B--2---:R3:W-:Y:S02]  /*0f50*/  STS [R5], R2 ;  /* 0x0000000205007388 */ /* 0x0047e40000000800 */
.L_x_5:
[----:B------:R-:W-:Y:S05]  /*0f60*/  BSYNC.RECONVERGENT B0 ;  /* 0x0000000000007941 */ /* 0x000fea0003800200 */
.L_x_0:
[----:B--23--:R-:W-:Y:S01]  /*0f70*/  IABS R5, UR9 ;  /* 0x0000000900057c13 */ /* 0x00cfe20008000000 */
[----:B------:R-:W2:Y:S01]  /*0f80*/  LDCU UR10, c[0x0][0x3a8] ;  /* 0x00007500ff0a77ac */ /* 0x000ea20008000800 */
[----:B0-----:R-:W-:Y:S02]  /*0f90*/  IABS R8, R4 ;  /* 0x0000000400087213 */ /* 0x001fe40000000000 */
[----:B------:R-:W0:Y:S01]  /*0fa0*/  I2F.RP R0, R5 ;  /* 0x0000000500007306 */ /* 0x000e220000209400 */
[----:B-1----:R-:W-:Y:S01]  /*0fb0*/  IABS R9, UR9 ;  /* 0x0000000900097c13 */ /* 0x002fe20008000000 */
[----:B------:R-:W-:Y:S01]  /*0fc0*/  BAR.SYNC.DEFER_BLOCKING 0x0 ;  /* 0x0000000000007b1d */ /* 0x000fe20000010000 */
[----:B------:R-:W-:Y:S02]  /*0fd0*/  ISETP.GE.AND P1, PT, R4, RZ, PT ;  /* 0x000000ff0400720c */ /* 0x000fe40003f26270 */
[----:B------:R-:W-:Y:S01]  /*0fe0*/  ISETP.NE.AND P2, PT, RZ, UR9, PT ;  /* 0x00000009ff007c0c */ /* 0x000fe2000bf45270 */
[----:B------:R-:W-:-:S02]  /*0ff0*/  IMAD.MOV R12, RZ, RZ, -R9 ;  /* 0x000000ffff0c7224 */ /* 0x000fc400078e0a09 */
[----:B0-----:R-:W0:Y:S01]  /*1000*/  MUFU.RCP R0, R0 ;  /* 0x0000000000007308 */ /* 0x001e220000001000 */
[----:B--2---:R-:W-:Y:S01]  /*1010*/  UISETP.GE.AND UP0, UPT, UR10, 0x2, UPT ;  /* 0x000000020a00788c */ /* 0x004fe2000bf06270 */
[----:B0-----:R-:W-:-:S06]  /*1020*/  IADD3 R2, PT, PT, R0, 0xffffffe, RZ ;  /* 0x0ffffffe00027810 */ /* 0x001fcc0007ffe0ff */
[----:B------:R0:W1:Y:S02]  /*1030*/  F2I.FTZ.U32.TRUNC.NTZ R3, R2 ;  /* 0x0000000200037305 */ /* 0x000064000021f000 */
[----:B0-----:R-:W-:Y:S02]  /*1040*/  IMAD.MOV.U32 R2, RZ, RZ, RZ ;  /* 0x000000ffff027224 */ /* 0x001fe400078e00ff */
[----:B-1----:R-:W-:-:S04]  /*1050*/  IMAD.MOV R6, RZ, RZ, -R3 ;  /* 0x000000ffff067224 */ /* 0x002fc800078e0a03 */
[----:B------:R-:W-:-:S04]  /*1060*/  IMAD R7, R6, R5, RZ ;  /* 0x0000000506077224 */ /* 0x000fc800078e02ff */
[----:B------:R-:W-:Y:S01]  /*1070*/  IMAD.HI.U32 R6, R3, R7, R2 ;  /* 0x0000000703067227 */ /* 0x000fe200078e0002 */
[----:B------:R-:W-:Y:S02]  /*1080*/  MOV R3, R8 ;  /* 0x0000000800037202 */ /* 0x000fe40000000f00 */
[----:B------:R-:W-:-:S03]  /*1090*/  CS2R R8, SRZ ;  /* 0x0000000000087805 */ /* 0x000fc6000001ff00 */
[----:B------:R-:W-:Y:S01]  /*10a0*/  IMAD.HI.U32 R0, R6, R3, RZ ;  /* 0x0000000306007227 */ /* 0x000fe200078e00ff */
[----:B------:R-:W-:-:S03]  /*10b0*/  CS2R R6, SRZ ;  /* 0x0000000000067805 */ /* 0x000fc6000001ff00 */
[----:B------:R-:W-:-:S05]  /*10c0*/  IMAD R12, R0, R12, R3 ;  /* 0x0000000c000c7224 */ /* 0x000fca00078e0203 */
[----:B------:R-:W-:-:S13]  /*10d0*/  ISETP.GT.U32.AND P0, PT, R5, R12, PT ;  /* 0x0000000c0500720c */ /* 0x000fda0003f04070 */
[----:B------:R-:W-:-:S05]  /*10e0*/  @!P0 IMAD.IADD R12, R12, 0x1, -R5 ;  /* 0x000000010c0c8824 */ /* 0x000fca00078e0a05 */
[----:B------:R-:W-:-:S13]  /*10f0*/  ISETP.GT.U32.AND P0, PT, R5, R12, PT ;  /* 0x0000000c0500720c */ /* 0x000fda0003f04070 */
[----:B------:R-:W-:-:S04]  /*1100*/  @!P0 IMAD.IADD R12, R12, 0x1, -R5 ;  /* 0x000000010c0c8824 */ /* 0x000fc800078e0a05 */
[----:B------:R-:W-:Y:S01]  /*1110*/  @!P1 IMAD.MOV R12, RZ, RZ, -R12 ;  /* 0x000000ffff0c9224 */ /* 0x000fe200078e0a0c */
[----:B------:R-:W-:Y:S01]  /*1120*/  @!P2 LOP3.LUT R12, RZ, UR9, RZ, 0x33, !PT ;  /* 0x00000009ff0cac12 */ /* 0x000fe2000f8e33ff */
[----:B------:R-:W-:Y:S06]  /*1130*/  BRA.U !UP0, `(.L_x_6) ;  /* 0x0000000908787547 */ /* 0x000fec000b800000 */
[----:B------:R-:W0:Y:S01]  /*1140*/  LDC R7, c[0x0][0x3a4] ;  /* 0x0000e900ff077b82 */ /* 0x000e220000000800 */
[----:B------:R-:W-:Y:S01]  /*1150*/  IABS R8, R12 ;  /* 0x0000000c00087213 */ /* 0x000fe20000000000 */
[----:B------:R-:W-:Y:S01]  /*1160*/  USHF.R.U32.HI UR10, URZ, 0x1, UR10 ;  /* 0x00000001ff0a7899 */ /* 0x000fe2000801160a */
[----:B------:R-:W-:Y:S01]  /*1170*/  UMOV UR6, 0x1 ;  /* 0x0000000100067882 */ /* 0x000fe20000000000 */
[----:B------:R-:W-:Y:S01]  /*1180*/  UMOV UR4, URZ ;  /* 0x000000ff00047c82 */ /* 0x000fe20008000000 */
[----:B0-----:R-:W-:-:S04]  /*1190*/  IABS R6, R7 ;  /* 0x0000000700067213 */ /* 0x001fc80000000000 */
[----:B------:R-:W0:Y:S08]  /*11a0*/  I2F.RP R0, R6 ;  /* 0x0000000600007306 */ /* 0x000e300000209400 */
[----:B0-----:R-:W0:Y:S02]  /*11b0*/  MUFU.RCP R0, R0 ;  /* 0x0000000000007308 */ /* 0x001e240000001000 */
[----:B0-----:R-:W-:-:S06]  /*11c0*/  IADD3 R2, PT, PT, R0, 0xffffffe, RZ ;  /* 0x0ffffffe00027810 */ /* 0x001fcc0007ffe0ff */
[----:B------:R0:W1:Y:S02]  /*11d0*/  F2I.FTZ.U32.TRUNC.NTZ R3, R2 ;  /* 0x0000000200037305 */ /* 0x000064000021f000 */
[----:B0-----:R-:W-:Y:S02]  /*11e0*/  IMAD.MOV.U32 R2, RZ, RZ, RZ ;  /* 0x000000ffff027224 */ /* 0x001fe400078e00ff */
[----:B-1----:R-:W-:-:S04]  /*11f0*/  IMAD.MOV R5, RZ, RZ, -R3 ;  /* 0x000000ffff057224 */ /* 0x002fc800078e0a03 */
[----:B------:R-:W-:-:S04]  /*1200*/  IMAD R5, R5, R6, RZ ;  /* 0x0000000605057224 */ /* 0x000fc800078e02ff */
[----:B------:R-:W-:Y:S01]  /*1210*/  IMAD.HI.U32 R3, R3, R5, R2 ;  /* 0x0000000503037227 */ /* 0x000fe200078e0002 */
[----:B------:R-:W-:-:S03]  /*1220*/  LOP3.LUT R2, R12, R7, RZ, 0x3c, !PT ;  /* 0x000000070c027212 */ /* 0x000fc600078e3cff */
[----:B------:R-:W-:Y:S01]  /*1230*/  IMAD.MOV.U32 R5, RZ, RZ, R8 ;  /* 0x000000ffff057224 */ /* 0x000fe200078e0008 */
[----:B------:R-:W-:Y:S02]  /*1240*/  ISETP.GE.AND P2, PT, R2, RZ, PT ;  /* 0x000000ff0200720c */ /* 0x000fe40003f46270 */
[----:B------:R-:W-:Y:S01]  /*1250*/  CS2R R8, SRZ ;  /* 0x0000000000087805 */ /* 0x000fe2000001ff00 */
[----:B------:R-:W-:-:S05]  /*1260*/  IMAD.HI.U32 R0, R3, R5, RZ ;  /* 0x0000000503007227 */ /* 0x000fca00078e00ff */
[----:B------:R-:W-:-:S05]  /*1270*/  IADD3 R3, PT, PT, -R0, RZ, RZ ;  /* 0x000000ff00037210 */ /* 0x000fca0007ffe1ff */
[----:B------:R-:W-:-:S05]  /*1280*/  IMAD R3, R6, R3, R5 ;  /* 0x0000000306037224 */ /* 0x000fca00078e0205 */
[----:B------:R-:W-:-:S13]  /*1290*/  ISETP.GT.U32.AND P1, PT, R6, R3, PT ;  /* 0x000000030600720c */ /* 0x000fda0003f24070 */
[----:B------:R-:W-:Y:S02]  /*12a0*/  @!P1 IMAD.IADD R3, R3, 0x1, -R6 ;  /* 0x0000000103039824 */ /* 0x000fe400078e0a06 */
[----:B------:R-:W-:Y:S01]  /*12b0*/  @!P1 VIADD R0, R0, 0x1 ;  /* 0x0000000100009836 */ /* 0x000fe20000000000 */
[----:B------:R-:W-:Y:S02]  /*12c0*/  ISETP.NE.AND P1, PT, R7, RZ, PT ;  /* 0x000000ff0700720c */ /* 0x000fe40003f25270 */
[----:B------:R-:W-:-:S13]  /*12d0*/  ISETP.GE.U32.AND P0, PT, R3, R6, PT ;  /* 0x000000060300720c */ /* 0x000fda0003f06070 */
[----:B------:R-:W-:-:S05]  /*12e0*/  @P0 VIADD R0, R0, 0x1 ;  /* 0x0000000100000836 */ /* 0x000fca0000000000 */
[----:B------:R-:W-:Y:S02]  /*12f0*/  @!P2 IADD3 R0, PT, PT, -R0, RZ, RZ ;  /* 0x000000ff0000a210 */ /* 0x000fe40007ffe1ff */
[----:B------:R-:W-:-:S04]  /*1300*/  @!P1 LOP3.LUT R0, RZ, R7, RZ, 0x33, !PT ;  /* 0x00000007ff009212 */ /* 0x000fc800078e33ff */
[----:B------:R-:W-:Y:S01]  /*1310*/  LOP3.LUT R2, RZ, R0, RZ, 0x33, !PT ;  /* 0x00000000ff027212 */ /* 0x000fe200078e33ff */
[----:B------:R-:W-:-:S04]  /*1320*/  IMAD.MOV R3, RZ, RZ, -R0 ;  /* 0x000000ffff037224 */ /* 0x000fc800078e0a00 */
[----:B------:R-:W-:Y:S02]  /*1330*/  IMAD R15, R7, R3, R12 ;  /* 0x00000003070f7224 */ /* 0x000fe400078e020c */
[----:B------:R-:W-:-:S03]  /*1340*/  IMAD.IADD R2, R2, 0x1, R7 ;  /* 0x0000000102027824 */ /* 0x000fc600078e0207 */
[----:B------:R-:W-:-:S05]  /*1350*/  LOP3.LUT R5, RZ, R15, RZ, 0x33, !PT ;  /* 0x0000000fff057212 */ /* 0x000fca00078e33ff */
[----:B------:R-:W-:Y:S01]  /*1360*/  IMAD.IADD R5, R5, 0x1, R7 ;  /* 0x0000000105057824 */ /* 0x000fe200078e0207 */
[----:B------:R-:W-:-:S07]  /*1370*/  CS2R R6, SRZ ;  /* 0x0000000000067805 */ /* 0x000fce000001ff00 */
.L_x_10:
[----:B------:R-:W-:Y:S02]  /*1380*/  UISETP.GE.U32.AND UP1, UPT, UR4, 0x3, UPT ;  /* 0x000000030400788c */ /* 0x000fe4000bf26070 */
[----:B------:R-:W-:Y:S01]  /*1390*/  ULOP3.LUT UR15, UR6, 0x3, URZ, 0xc0, !UPT ;  /* 0x00000003060f7892 */ /* 0x000fe2000f8ec0ff */
[----:B------:R-:W-:Y:S01]  /*13a0*/  UMOV UR5, URZ ;  /* 0x000000ff00057c82 */ /* 0x000fe20008000000 */
[----:B------:R-:W-:Y:S02]  /*13b0*/  UMOV UR4, UR6 ;  /* 0x0000000600047c82 */ /* 0x000fe40008000000 */
[----:B------:R-:W-:-:S03]  /*13c0*/  UISETP.NE.AND UP0, UPT, UR15, URZ, UPT ;  /* 0x000000ff0f00728c */ /* 0x000fc6000bf05270 */
[----:B------:R-:W-:Y:S08]  /*13d0*/  BRA.U !UP1, `(.L_x_7) ;  /* 0x0000000109e87547 */ /* 0x000ff0000b800000 */
[----:B------:R-:W-:Y:S01]  /*13e0*/  MOV R10, R3 ;  /* 0x00000003000a7202 */ /* 0x000fe20000000f00 */
[----:B------:R-:W-:Y:S01]  /*13f0*/  ULOP3.LUT UR5, UR4, 0x7ffffffc, URZ, 0xc0, !UPT ;  /* 0x7ffffffc04057892 */ /* 0x000fe2000f8ec0ff */
[----:B------:R-:W-:-:S11]  /*1400*/  UMOV UR6, URZ ;  /* 0x000000ff00067c82 */ /* 0x000fd60008000000 */
.L_x_8:
[----:B------:R-:W-:Y:S01]  /*1410*/  ISETP.NE.AND P0, PT, R10, RZ, PT ;  /* 0x000000ff0a00720c */ /* 0x000fe20003f05270 */
[----:B------:R-:W-:Y:S02]  /*1420*/  UIADD3 UR11, UPT, UPT, UR6, 0x1, URZ ;  /* 0x00000001060b7890 */ /* 0x000fe4000fffe0ff */
[----:B------:R-:W-:Y:S01]  /*1430*/  ISETP.NE.AND P1, PT, R15, UR6, PT ;  /* 0x000000060f007c0c */ /* 0x000fe2000bf25270 */
[----:B------:R-:W-:Y:S02]  /*1440*/  UIADD3 UR14, UPT, UPT, UR6, 0x2, URZ ;  /* 0x00000002060e7890 */ /* 0x000fe4000fffe0ff */
[----:B------:R-:W-:Y:S01]  /*1450*/  ISETP.NE.AND P6, PT, R5, UR6, PT ;  /* 0x0000000605007c0c */ /* 0x000fe2000bfc5270 */
[----:B------:R-:W-:Y:S01]  /*1460*/  VIADD R11, R6, 0x1 ;  /* 0x00000001060b7836 */ /* 0x000fe20000000000 */
[----:B------:R-:W-:Y:S01]  /*1470*/  ISETP.NE.AND P2, PT, R2, UR6, PT ;  /* 0x0000000602007c0c */ /* 0x000fe2000bf45270 */
[----:B------:R-:W-:Y:S01]  /*1480*/  VIADD R13, R7, 0x1 ;  /* 0x00000001070d7836 */ /* 0x000fe20000000000 */
[----:B------:R-:W-:Y:S01]  /*1490*/  ISETP.NE.AND P3, PT, R0, UR11, PT ;  /* 0x0000000b00007c0c */ /* 0x000fe2000bf65270 */
[----:B------:R-:W-:Y:S01]  /*14a0*/  VIADD R14, R8, 0x1 ;  /* 0x00000001080e7836 */ /* 0x000fe20000000000 */
[----:B------:R-:W-:Y:S01]  /*14b0*/  ISETP.NE.AND P4, PT, R15, UR11, PT ;  /* 0x0000000b0f007c0c */ /* 0x000fe2000bf85270 */
[----:B------:R-:W-:Y:S01]  /*14c0*/  VIADD R10, R10, 0x4 ;  /* 0x000000040a0a7836 */ /* 0x000fe20000000000 */
[----:B------:R-:W-:-:S02]  /*14d0*/  ISETP.NE.AND P5, PT, R5, UR11, PT ;  /* 0x0000000b05007c0c */ /* 0x000fc4000bfa5270 */
[----:B------:R-:W-:Y:S01]  /*14e0*/  @P0 IADD3 R11, PT, PT, R6, RZ, RZ ;  /* 0x000000ff060b0210 */ /* 0x000fe20007ffe0ff */
[----:B------:R-:W-:Y:S01]  /*14f0*/  @P1 IMAD.MOV R13, RZ, RZ, R7 ;  /* 0x000000ffff0d1224 */ /* 0x000fe200078e0207 */
[----:B------:R-:W-:Y:S01]  /*1500*/  ISETP.NE.AND P1, PT, R2, UR11, PT ;  /* 0x0000000b02007c0c */ /* 0x000fe2000bf25270 */
[----:B------:R-:W-:Y:S01]  /*1510*/  @P6 IMAD.MOV R14, RZ, RZ, R8 ;  /* 0x000000ffff0e6224 */ /* 0x000fe200078e0208 */
[----:B------:R-:W-:Y:S01]  /*1520*/  ISETP.NE.AND P0, PT, R0, UR14, PT ;  /* 0x0000000e00007c0c */ /* 0x000fe2000bf05270 */
[----:B------:R-:W-:Y:S01]  /*1530*/  VIADD R6, R9, 0x1 ;  /* 0x0000000109067836 */ /* 0x000fe20000000000 */
[----:B------:R-:W-:Y:S01]  /*1540*/  IADD3 R7, PT, PT, R11, 0x1, RZ ;  /* 0x000000010b077810 */ /* 0x000fe20007ffe0ff */
[----:B------:R-:W-:Y:S01]  /*1550*/  VIADD R8, R13, 0x1 ;  /* 0x000000010d087836 */ /* 0x000fe20000000000 */
[----:B------:R-:W-:Y:S01]  /*1560*/  @P3 IADD3 R7, PT, PT, R11, RZ, RZ ;  /* 0x000000ff0b073210 */ /* 0x000fe20007ffe0ff */
[----:B------:R-:W-:Y:S01]  /*1570*/  VIADD R16, R14, 0x1 ;  /* 0x000000010e107836 */ /* 0x000fe20000000000 */
[----:B------:R-:W-:Y:S01]  /*1580*/  UIADD3 UR11, UPT, UPT, UR6, 0x3, URZ ;  /* 0x00000003060b7890 */ /* 0x000fe2000fffe0ff */
[----:B------:R-:W-:Y:S01]  /*1590*/  @P2 IMAD.MOV R6, RZ, RZ, R9 ;  /* 0x000000ffff062224 */ /* 0x000fe200078e0209 */
[----:B------:R-:W-:Y:S01]  /*15a0*/  ISETP.NE.AND P2, PT, R15, UR14, PT ;  /* 0x0000000e0f007c0c */ /* 0x000fe2000bf45270 */
[----:B------:R-:W-:Y:S01]  /*15b0*/  @P4 IMAD.MOV R8, RZ, RZ, R13 ;  /* 0x000000ffff084224 */ /* 0x000fe200078e020d */
[----:B------:R-:W-:Y:S01]  /*15c0*/  ISETP.NE.AND P4, PT, R2, UR14, PT ;  /* 0x0000000e02007c0c */ /* 0x000fe2000bf85270 */
[----:B------:R-:W-:Y:S01]  /*15d0*/  @P5 IMAD.MOV R16, RZ, RZ, R14 ;  /* 0x000000ffff105224 */ /* 0x000fe200078e020e */
[----:B------:R-:W-:Y:S01]  /*15e0*/  ISETP.NE.AND P5, PT, R5, UR14, PT ;  /* 0x0000000e05007c0c */ /* 0x000fe2000bfa5270 */
[----:B------:R-:W-:Y:S01]  /*15f0*/  VIADD R9, R6, 0x1 ;  /* 0x0000000106097836 */ /* 0x000fe20000000000 */
[----:B------:R-:W-:Y:S01]  /*1600*/  IADD3 R11, PT, PT, R7, 0x1, RZ ;  /* 0x00000001070b7810 */ /* 0x000fe20007ffe0ff */
[----:B------:R-:W-:Y:S01]  /*1610*/  UIADD3 UR6, UPT, UPT, UR6, 0x4, URZ ;  /* 0x0000000406067890 */ /* 0x000fe2000fffe0ff */
[----:B------:R-:W-:Y:S01]  /*1620*/  @P1 IMAD.MOV R9, RZ, RZ, R6 ;  /* 0x000000ffff091224 */ /* 0x000fe200078e0206 */
[----:B------:R-:W-:Y:S01]  /*1630*/  ISETP.NE.AND P3, PT, R0, UR11, PT ;  /* 0x0000000b00007c0c */ /* 0x000fe2000bf65270 */
[----:B------:R-:W-:Y:S01]  /*1640*/  @P0 IMAD.MOV R11, RZ, RZ, R7 ;  /* 0x000000ffff0b0224 */ /* 0x000fe200078e0207 */
[----:B------:R-:W-:Y:S01]  /*1650*/  ISETP.NE.AND P0, PT, R15, UR11, PT ;  /* 0x0000000b0f007c0c */ /* 0x000fe2000bf05270 */
[----:B------:R-:W-:Y:S01]  /*1660*/  UISETP.NE.AND UP1, UPT, UR6, UR5, UPT ;  /* 0x000000050600728c */ /* 0x000fe2000bf25270 */
[----:B------:R-:W-:Y:S01]  /*1670*/  ISETP.NE.AND P1, PT, R5, UR11, PT ;  /* 0x0000000b05007c0c */ /* 0x000fe2000bf25270 */
[----:B------:R-:W-:Y:S01]  /*1680*/  VIADD R13, R8, 0x1 ;  /* 0x00000001080d7836 */ /* 0x000fe20000000000 */
[----:B------:R-:W-:Y:S01]  /*1690*/  ISETP.NE.AND P6, PT, R2, UR11, PT ;  /* 0x0000000b02007c0c */ /* 0x000fe2000bfc5270 */
[----:B------:R-:W-:Y:S01]  /*16a0*/  VIADD R17, R9, 0x1 ;  /* 0x0000000109117836 */ /* 0x000fe20000000000 */
[C---:B------:R-:W-:Y:S01]  /*16b0*/  IADD3 R14, PT, PT, R16.reuse, 0x1, RZ ;  /* 0x00000001100e7810 */ /* 0x040fe20007ffe0ff */
[----:B------:R-:W-:Y:S01]  /*16c0*/  @P2 IMAD.MOV R13, RZ, RZ, R8 ;  /* 0x000000ffff0d2224 */ /* 0x000fe200078e0208 */
[----:B------:R-:W-:Y:S01]  /*16d0*/  @P5 IADD3 R14, PT, PT, R16, RZ, RZ ;  /* 0x000000ff100e5210 */ /* 0x000fe20007ffe0ff */
[----:B------:R-:W-:-:S02]  /*16e0*/  @P4 IMAD.MOV R17, RZ, RZ, R9 ;  /* 0x000000ffff114224 */ /* 0x000fc400078e0209 */
[----:B------:R-:W-:Y:S01]  /*16f0*/  VIADD R6, R11, 0x1 ;  /* 0x000000010b067836 */ /* 0x000fe20000000000 */
[----:B------:R-:W-:Y:S01]  /*1700*/  IADD3 R8, PT, PT, R14, 0x1, RZ ;  /* 0x000000010e087810 */ /* 0x000fe20007ffe0ff */
[----:B------:R-:W-:Y:S02]  /*1710*/  VIADD R7, R13, 0x1 ;  /* 0x000000010d077836 */ /* 0x000fe40000000000 */
[C---:B------:R-:W-:Y:S02]  /*1720*/  VIADD R9, R17.reuse, 0x1 ;  /* 0x0000000111097836 */ /* 0x040fe40000000000 */
[----:B------:R-:W-:Y:S01]  /*1730*/  @P3 IMAD.MOV R6, RZ, RZ, R11 ;  /* 0x000000ffff063224 */ /* 0x000fe200078e020b */
[----:B------:R-:W-:Y:S01]  /*1740*/  @P6 IADD3 R9, PT, PT, R17, RZ, RZ ;  /* 0x000000ff11096210 */ /* 0x000fe20007ffe0ff */
[----:B------:R-:W-:Y:S02]  /*1750*/  @P0 IMAD.MOV R7, RZ, RZ, R13 ;  /* 0x000000ffff070224 */ /* 0x000fe400078e020d */
[----:B------:R-:W-:Y:S01]  /*1760*/  @P1 IMAD.MOV R8, RZ, RZ, R14 ;  /* 0x000000ffff081224 */ /* 0x000fe200078e020e */
[----:B------:R-:W-:Y:S06]  /*1770*/  BRA.U UP1, `(.L_x_8) ;  /* 0xfffffffd01247547 */ /* 0x000fec000b83ffff */
.L_x_7:
[----:B------:R-:W-:Y:S05]  /*1780*/  BRA.U !UP0, `(.L_x_9) ;  /* 0x0000000108d87547 */ /* 0x000fea000b800000 */
[----:B------:R-:W-:Y:S01]  /*1790*/  ISETP.NE.AND P0, PT, R0, UR5, PT ;  /* 0x0000000500007c0c */ /* 0x000fe2000bf05270 */
[----:B------:R-:W-:Y:S01]  /*17a0*/  UISETP.NE.AND UP0, UPT, UR15, 0x1, UPT ;  /* 0x000000010f00788c */ /* 0x000fe2000bf05270 */
[----:B------:R-:W-:Y:S01]  /*17b0*/  ISETP.NE.AND P1, PT, R15, UR5, PT ;  /* 0x000000050f007c0c */ /* 0x000fe2000bf25270 */
[----:B------:R-:W-:Y:S01]  /*17c0*/  VIADD R10, R6, 0x1 ;  /* 0x00000001060a7836 */ /* 0x000fe20000000000 */
[----:B------:R-:W-:Y:S01]  /*17d0*/  ISETP.NE.AND P2, PT, R5, UR5, PT ;  /* 0x0000000505007c0c */ /* 0x000fe2000bf45270 */
[----:B------:R-:W-:Y:S01]  /*17e0*/  VIADD R11, R7, 0x1 ;  /* 0x00000001070b7836 */ /* 0x000fe20000000000 */
[----:B------:R-:W-:Y:S01]  /*17f0*/  ISETP.NE.AND P3, PT, R2, UR5, PT ;  /* 0x0000000502007c0c */ /* 0x000fe2000bf65270 */
[----:B------:R-:W-:Y:S01]  /*1800*/  VIADD R14, R9, 0x1 ;  /* 0x00000001090e7836 */ /* 0x000fe20000000000 */
[----:B------:R-:W-:-:S05]  /*1810*/  IADD3 R13, PT, PT, R8, 0x1, RZ ;  /* 0x00000001080d7810 */ /* 0x000fca0007ffe0ff */
[----:B------:R-:W-:Y:S02]  /*1820*/  @P0 IMAD.MOV R10, RZ, RZ, R6 ;  /* 0x000000ffff0a0224 */ /* 0x000fe400078e0206 */
[----:B------:R-:W-:Y:S02]  /*1830*/  @P1 IMAD.MOV R11, RZ, RZ, R7 ;  /* 0x000000ffff0b1224 */ /* 0x000fe400078e0207 */
[----:B------:R-:W-:Y:S01]  /*1840*/  @P2 IADD3 R13, PT, PT, R8, RZ, RZ ;  /* 0x000000ff080d2210 */ /* 0x000fe20007ffe0ff */
[----:B------:R-:W-:Y:S02]  /*1850*/  IMAD.MOV.U32 R6, RZ, RZ, R10 ;  /* 0x000000ffff067224 */ /* 0x000fe400078e000a */
[----:B------:R-:W-:Y:S01]  /*1860*/  @P3 IMAD.MOV R14, RZ, RZ, R9 ;  /* 0x000000ffff0e3224 */ /* 0x000fe200078e0209 */
[----:B------:R-:W-:Y:S01]  /*1870*/  MOV R8, R13 ;  /* 0x0000000d00087202 */ /* 0x000fe20000000f00 */
[----:B------:R-:W-:Y:S02]  /*1880*/  IMAD.MOV.U32 R7, RZ, RZ, R11 ;  /* 0x000000ffff077224 */ /* 0x000fe400078e000b */
[----:B------:R-:W-:Y:S01]  /*1890*/  IMAD.MOV.U32 R9, RZ, RZ, R14 ;  /* 0x000000ffff097224 */ /* 0x000fe200078e000e */
[----:B------:R-:W-:Y:S06]  /*18a0*/  BRA.U !UP0, `(.L_x_9) ;  /* 0x0000000108907547 */ /* 0x000fec000b800000 */
[----:B------:R-:W-:Y:S01]  /*18b0*/  UIADD3 UR6, UPT, UPT, UR5, 0x1, URZ ;  /* 0x0000000105067890 */ /* 0x000fe2000fffe0ff */
[----:B------:R-:W-:Y:S01]  /*18c0*/  VIADD R10, R6, 0x1 ;  /* 0x00000001060a7836 */ /* 0x000fe20000000000 */
[----:B------:R-:W-:Y:S01]  /*18d0*/  UISETP.NE.AND UP0, UPT, UR15, 0x2, UPT ;  /* 0x000000020f00788c */ /* 0x000fe2000bf05270 */
[----:B------:R-:W-:Y:S01]  /*18e0*/  VIADD R11, R7, 0x1 ;  /* 0x00000001070b7836 */ /* 0x000fe20000000000 */
[----:B------:R-:W-:Y:S01]  /*18f0*/  IADD3 R13, PT, PT, R8, 0x1, RZ ;  /* 0x00000001080d7810 */ /* 0x000fe20007ffe0ff */
[----:B------:R-:W-:Y:S01]  /*1900*/  VIADD R14, R9, 0x1 ;  /* 0x00000001090e7836 */ /* 0x000fe20000000000 */
[----:B------:R-:W-:Y:S02]  /*1910*/  ISETP.NE.AND P0, PT, R0, UR6, PT ;  /* 0x0000000600007c0c */ /* 0x000fe4000bf05270 */
[----:B------:R-:W-:Y:S02]  /*1920*/  ISETP.NE.AND P1, PT, R15, UR6, PT ;  /* 0x000000060f007c0c */ /* 0x000fe4000bf25270 */
[----:B------:R-:W-:-:S02]  /*1930*/  ISETP.NE.AND P2, PT, R5, UR6, PT ;  /* 0x0000000605007c0c */ /* 0x000fc4000bf45270 */
[----:B------:R-:W-:-:S07]  /*1940*/  ISETP.NE.AND P3, PT, R2, UR6, PT ;  /* 0x0000000602007c0c */ /* 0x000fce000bf65270 */
        /* <DEDUP_REMOVED lines=11> */
[----:B------:R-:W-:Y:S01]  /*1a00*/  IADD3 R13, PT, PT, R8, 0x1, RZ ;  /* 0x00000001080d7810 */ /* 0x000fe20007ffe0ff */
[----:B------:R-:W-:Y:S02]  /*1a10*/  VIADD R11, R7, 0x1 ;  /* 0x00000001070b7836 */ /* 0x000fe40000000000 */
        /* <DEDUP_REMOVED lines=12> */
[----:B------:R-:W-:-:S07]  /*1ae0*/  IMAD.MOV.U32 R9, RZ, RZ, R14 ;  /* 0x000000ffff097224 */ /* 0x000fce00078e000e */
.L_x_9:
[----:B------:R-:W-:Y:S02]  /*1af0*/  UISETP.NE.AND UP0, UPT, UR4, UR10, UPT ;  /* 0x0000000a0400728c */ /* 0x000fe4000bf05270 */
[----:B------:R-:W-:-:S07]  /*1b00*/  UIADD3 UR6, UPT, UPT, UR4, 0x1, URZ ;  /* 0x0000000104067890 */ /* 0x000fce000fffe0ff */
[----:B------:R-:W-:Y:S05]  /*1b10*/  BRA.U UP0, `(.L_x_10) ;  /* 0xfffffff900187547 */ /* 0x000fea000b83ffff */
.L_x_6:
[----:B------:R-:W-:Y:S01]  /*1b20*/  UISETP.NE.AND UP0, UPT, UR8, URZ, UPT ;  /* 0x000000ff0800728c */ /* 0x000fe2000bf05270 */
[----:B------:R-:W-:-:S08]  /*1b30*/  IMAD.MOV.U32 R23, RZ, RZ, RZ ;  /* 0x000000ffff177224 */ /* 0x000fd000078e00ff */
[----:B------:R-:W-:Y:S05]  /*1b40*/  BRA.U !UP0, `(.L_x_11) ;  /* 0x0000001508f87547 */ /* 0x000fea000b800000 */
[----:B------:R-:W0:Y:S01]  /*1b50*/  LDCU UR4, c[0x0][0x3a8] ;  /* 0x00007500ff0477ac */ /* 0x000e220008000800 */
[----:B------:R-:W-:Y:S01]  /*1b60*/  HFMA2 R23, -RZ, RZ, 0, 0 ;  /* 0x00000000ff177431 */ /* 0x000fe200000001ff */
[----:B------:R-:W-:Y:S02]  /*1b70*/  UISETP.GE.U32.AND UP1, UPT, UR8, 0x4, UPT ;  /* 0x000000040800788c */ /* 0x000fe4000bf26070 */
[----:B------:R-:W-:-:S04]  /*1b80*/  ULOP3.LUT UR5, UR8, 0x3, URZ, 0xc0, !UPT ;  /* 0x0000000308057892 */ /* 0x000fc8000f8ec0ff */
[----:B------:R-:W-:Y:S01]  /*1b90*/  UISETP.NE.AND UP0, UPT, UR5, URZ, UPT ;  /* 0x000000ff0500728c */ /* 0x000fe2000bf05270 */
[----:B0-----:R-:W-:Y:S01]  /*1ba0*/  IMAD.U32 R19, RZ, RZ, UR4 ;  /* 0x00000004ff137e24 */ /* 0x001fe2000f8e00ff */
[----:B------:R-:W-:-:S04]  /*1bb0*/  UMOV UR4, URZ ;  /* 0x000000ff00047c82 */ /* 0x000fc80008000000 */
[----:B------:R-:W-:-:S04]  /*1bc0*/  LEA.HI R11, R19, R19, RZ, 0x1 ;  /* 0x00000013130b7211 */ /* 0x000fc800078f08ff */
[----:B------:R-:W-:-:S05]  /*1bd0*/  SHF.R.S32.HI R11, RZ, 0x1, R11 ;  /* 0x00000001ff0b7819 */ /* 0x000fca000001140b */
[----:B------:R-:W-:Y:S01]  /*1be0*/  IMAD.IADD R12, R12, 0x1, -R11 ;  /* 0x000000010c0c7824 */ /* 0x000fe200078e0a0b */
[----:B------:R-:W-:Y:S06]  /*1bf0*/  BRA.U !UP1, `(.L_x_12) ;  /* 0x00000011093c7547 */ /* 0x000fec000b800000 */
[----:B------:R-:W0:Y:S01]  /*1c00*/  I2F.U32.RP R5, UR7 ;  /* 0x0000000700057d06 */ /* 0x000e220008209000 */
[----:B------:R-:W-:Y:S01]  /*1c10*/  IABS R0, R19 ;  /* 0x0000001300007213 */ /* 0x000fe20000000000 */
[----:B------:R-:W1:Y:S01]  /*1c20*/  S2UR UR10, SR_CgaCtaId ;  /* 0x00000000000a79c3 */ /* 0x000e620000008800 */
[----:B------:R-:W-:Y:S02]  /*1c30*/  UISETP.NE.U32.AND UP1, UPT, UR7, URZ, UPT ;  /* 0x000000ff0700728c */ /* 0x000fe4000bf25070 */
[----:B------:R-:W-:Y:S01]  /*1c40*/  ISETP.NE.U32.AND P0, PT, RZ, UR7, PT ;  /* 0x00000007ff007c0c */ /* 0x000fe2000bf05070 */
[----:B------:R-:W-:Y:S01]  /*1c50*/  ULOP3.LUT UR11, URZ, UR7, URZ, 0x33, !UPT ;  /* 0x00000007ff0b7292 */ /* 0x000fe2000f8e33ff */
[----:B------:R-:W-:Y:S01]  /*1c60*/  IMAD.MOV.U32 R23, RZ, RZ, RZ ;  /* 0x000000ffff177224 */ /* 0x000fe200078e00ff */
[----:B------:R-:W-:Y:S01]  /*1c70*/  UMOV UR6, 0x400 ;  /* 0x0000040000067882 */ /* 0x000fe20000000000 */
[----:B------:R-:W2:Y:S01]  /*1c80*/  I2F.RP R10, R0 ;  /* 0x00000000000a7306 */ /* 0x000ea20000209400 */
[----:B------:R-:W-:Y:S01]  /*1c90*/  ULOP3.LUT UR4, UR8, 0xfffffffc, URZ, 0xc0, !UPT ;  /* 0xfffffffc08047892 */ /* 0x000fe2000f8ec0ff */
[----:B------:R-:W3:Y:S01]  /*1ca0*/  LDC R19, c[0x0][0x3a8] ;  /* 0x0000ea00ff137b82 */ /* 0x000ee20000000800 */
[----:B------:R-:W-:-:S02]  /*1cb0*/  PLOP3.LUT P1, PT, PT, PT, UP1, 0x80, 0x8 ;  /* 0x000000000008781c */ /* 0x000fc40003f2f018 */
[----:B------:R-:W-:-:S03]  /*1cc0*/  LOP3.LUT R18, RZ, UR7, RZ, 0x33, !PT ;  /* 0x00000007ff127c12 */ /* 0x000fc6000f8e33ff */
[----:B------:R-:W4:Y:S08]  /*1cd0*/  I2F.U32.RP R13, UR7 ;  /* 0x00000007000d7d06 */ /* 0x000f300008209000 */
[----:B0-----:R-:W0:Y:S01]  /*1ce0*/  MUFU.RCP R5, R5 ;  /* 0x0000000500057308 */ /* 0x001e220000001000 */
[----:B-1----:R-:W-:Y:S02]  /*1cf0*/  ULEA UR6, UR10, UR6, 0x18 ;  /* 0x000000060a067291 */ /* 0x002fe4000f8ec0ff */
[----:B------:R-:W-:-:S02]  /*1d00*/  UIADD3 UR10, UPT, UPT, -UR4, URZ, URZ ;  /* 0x000000ff040a7290 */ /* 0x000fc4000fffe1ff */
[----:B------:R-:W-:-:S03]  /*1d10*/  UIADD3 UR6, UPT, UPT, UR6, 0x8, URZ ;  /* 0x0000000806067890 */ /* 0x000fc6000fffe0ff */
[----:B--2---:R-:W1:Y:S08]  /*1d20*/  MUFU.RCP R10, R10 ;  /* 0x0000000a000a7308 */ /* 0x004e700000001000 */
[----:B----4-:R-:W2:Y:S01]  /*1d30*/  MUFU.RCP R13, R13 ;  /* 0x0000000d000d7308 */ /* 0x010ea20000001000 */
[----:B0-----:R-:W-:Y:S02]  /*1d40*/  VIADD R14, R5, 0xffffffe ;  /* 0x0ffffffe050e7836 */ /* 0x001fe40000000000 */
[----:B------:R-:W-:-:S05]  /*1d50*/  IMAD R5, RZ, RZ, -UR7 ;  /* 0x80000007ff057e24 */ /* 0x000fca000f8e02ff */
[----:B------:R0:W4:Y:S01]  /*1d60*/  F2I.FTZ.U32.TRUNC.NTZ R15, R14 ;  /* 0x0000000e000f7305 */ /* 0x000122000021f000 */
[----:B-1----:R-:W-:Y:S01]  /*1d70*/  VIADD R2, R10, 0xffffffe ;  /* 0x0ffffffe0a027836 */ /* 0x002fe20000000000 */
[----:B------:R-:W-:-:S06]  /*1d80*/  MOV R10, 0x1 ;  /* 0x00000001000a7802 */ /* 0x000fcc0000000f00 */
[----:B------:R1:W5:Y:S01]  /*1d90*/  F2I.FTZ.U32.TRUNC.NTZ R3, R2 ;  /* 0x0000000200037305 */ /* 0x000362000021f000 */
[----:B--2---:R-:W-:Y:S01]  /*1da0*/  IADD3 R16, PT, PT, R13, 0xffffffe, RZ ;  /* 0x0ffffffe0d107810 */ /* 0x004fe20007ffe0ff */
[----:B0-----:R-:W-:Y:S02]  /*1db0*/  IMAD.MOV.U32 R14, RZ, RZ, RZ ;  /* 0x000000ffff0e7224 */ /* 0x001fe400078e00ff */
[----:B------:R-:W-:Y:S02]  /*1dc0*/  IMAD R13, RZ, RZ, -UR7 ;  /* 0x80000007ff0d7e24 */ /* 0x000fe4000f8e02ff */
[----:B----4-:R-:W-:Y:S02]  /*1dd0*/  IMAD R5, R5, R15, RZ ;  /* 0x0000000f05057224 */ /* 0x010fe400078e02ff */
[----:B------:R0:W2:Y:S01]  /*1de0*/  F2I.FTZ.U32.TRUNC.NTZ R17, R16 ;  /* 0x0000001000117305 */ /* 0x0000a2000021f000 */
[----:B-1----:R-:W-:Y:S02]  /*1df0*/  IMAD.MOV.U32 R2, RZ, RZ, RZ ;  /* 0x000000ffff027224 */ /* 0x002fe400078e00ff */
[----:B------:R-:W-:Y:S01]  /*1e00*/  IMAD.HI.U32 R5, R15, R5, R14 ;  /* 0x000000050f057227 */ /* 0x000fe200078e000e */
[----:B-----5:R-:W-:-:S03]  /*1e10*/  IADD3 R15, PT, PT, RZ, -R3, RZ ;  /* 0x80000003ff0f7210 */ /* 0x020fc60007ffe0ff */
[----:B0-----:R-:W-:Y:S02]  /*1e20*/  IMAD.MOV.U32 R16, RZ, RZ, RZ ;  /* 0x000000ffff107224 */ /* 0x001fe400078e00ff */
[----:B------:R-:W-:Y:S02]  /*1e30*/  IMAD R15, R15, R0, RZ ;  /* 0x000000000f0f7224 */ /* 0x000fe400078e02ff */
[----:B--2---:R-:W-:Y:S02]  /*1e40*/  IMAD R13, R13, R17, RZ ;  /* 0x000000110d0d7224 */ /* 0x004fe400078e02ff */
[----:B------:R-:W-:-:S04]  /*1e50*/  IMAD.HI.U32 R2, R3, R15, R2 ;  /* 0x0000000f03027227 */ /* 0x000fc800078e0002 */
[----:B------:R-:W-:-:S04]  /*1e60*/  IMAD.HI.U32 R13, R17, R13, R16 ;  /* 0x0000000d110d7227 */ /* 0x000fc800078e0010 */
[----:B---3--:R-:W-:-:S07]  /*1e70*/  IMAD.U32 R3, RZ, RZ, UR11 ;  /* 0x0000000bff037e24 */ /* 0x008fce000f8e00ff */
.L_x_13:
[----:B------:R-:W-:Y:S01]  /*1e80*/  VIADD R15, R10, 0xffffffff ;  /* 0xffffffff0a0f7836 */ /* 0x000fe20000000000 */
[-C--:B------:R-:W-:Y:S01]  /*1e90*/  IABS R20, R19.reuse ;  /* 0x0000001300147213 */ /* 0x080fe20000000000 */
[----:B------:R-:W-:Y:S01]  /*1ea0*/  IMAD.MOV.U32 R24, RZ, RZ, RZ ;  /* 0x000000ffff187224 */ /* 0x000fe200078e00ff */
[----:B------:R-:W-:Y:S01]  /*1eb0*/  LOP3.LUT R21, RZ, R19, RZ, 0x33, !PT ;  /* 0x00000013ff157212 */ /* 0x000fe200078e33ff */
[----:B------:R-:W-:-:S04]  /*1ec0*/  IMAD.HI.U32 R5, R5, R15, RZ ;  /* 0x0000000f05057227 */ /* 0x000fc800078e00ff */
[----:B------:R-:W-:-:S04]  /*1ed0*/  IMAD.MOV R14, RZ, RZ, -R5 ;  /* 0x000000ffff0e7224 */ /* 0x000fc800078e0a05 */
[----:B------:R-:W-:-:S05]  /*1ee0*/  IMAD R14, R14, UR7, R15 ;  /* 0x000000070e0e7c24 */ /* 0x000fca000f8e020f */
[----:B------:R-:W-:-:S13]  /*1ef0*/  ISETP.GE.U32.AND P3, PT, R14, UR7, PT ;  /* 0x000000070e007c0c */ /* 0x000fda000bf66070 */
[----:B------:R-:W-:-:S04]  /*1f00*/  @P3 IADD3 R14, PT, PT, R14, -UR7, RZ ;  /* 0x800000070e0e3c10 */ /* 0x000fc8000fffe0ff */
[----:B------:R-:W-:-:S13]  /*1f10*/  ISETP.GE.U32.AND P2, PT, R14, UR7, PT ;  /* 0x000000070e007c0c */ /* 0x000fda000bf46070 */
[----:B------:R-:W-:-:S05]  /*1f20*/  @P2 VIADD R14, R14, -UR7 ;  /* 0x800000070e0e2c36 */ /* 0x000fca0008000000 */
[----:B------:R-:W-:-:S04]  /*1f30*/  SEL R16, R3, R14, !P1 ;  /* 0x0000000e03107207 */ /* 0x000fc80004800000 */
[----:B------:R-:W-:-:S05]  /*1f40*/  IABS R3, R16 ;  /* 0x0000001000037213 */ /* 0x000fca0000000000 */
[----:B------:R-:W-:-:S04]  /*1f50*/  IMAD.HI.U32 R2, R2, R3, RZ ;  /* 0x0000000302027227 */ /* 0x000fc800078e00ff */
[----:B------:R-:W-:-:S04]  /*1f60*/  IMAD.MOV R14, RZ, RZ, -R2 ;  /* 0x000000ffff0e7224 */ /* 0x000fc800078e0a02 */
[----:B------:R-:W-:-:S05]  /*1f70*/  IMAD R3, R20, R14, R3 ;  /* 0x0000000e14037224 */ /* 0x000fca00078e0203 */
[----:B------:R-:W-:-:S13]  /*1f80*/  ISETP.GT.U32.AND P4, PT, R0, R3, PT ;  /* 0x000000030000720c */ /* 0x000fda0003f84070 */
[----:B------:R-:W-:Y:S01]  /*1f90*/  @!P4 IMAD.IADD R3, R3, 0x1, -R20 ;  /* 0x000000010303c824 */ /* 0x000fe200078e0a14 */
[----:B------:R-:W-:Y:S02]  /*1fa0*/  @!P4 IADD3 R2, PT, PT, R2, 0x1, RZ ;  /* 0x000000010202c810 */ /* 0x000fe40007ffe0ff */
[----:B------:R-:W-:Y:S02]  /*1fb0*/  ISETP.NE.AND P4, PT, R19, RZ, PT ;  /* 0x000000ff1300720c */ /* 0x000fe40003f85270 */
[----:B------:R-:W-:Y:S02]  /*1fc0*/  ISETP.GE.U32.AND P1, PT, R3, R0, PT ;  /* 0x000000000300720c */ /* 0x000fe40003f26070 */
[----:B------:R-:W-:-:S04]  /*1fd0*/  LOP3.LUT R0, R16, R19, RZ, 0x3c, !PT ;  /* 0x0000001310007212 */ /* 0x000fc800078e3cff */
[----:B------:R-:W-:-:S07]  /*1fe0*/  ISETP.GE.AND P5, PT, R0, RZ, PT ;  /* 0x000000ff0000720c */ /* 0x000fce0003fa6270 */
[----:B------:R-:W-:-:S06]  /*1ff0*/  @P1 VIADD R2, R2, 0x1 ;  /* 0x0000000102021836 */ /* 0x000fcc0000000000 */
[----:B------:R-:W-:-:S05]  /*2000*/  @!P5 IMAD.MOV R2, RZ, RZ, -R2 ;  /* 0x000000ffff02d224 */ /* 0x000fca00078e0a02 */
[----:B------:R-:W-:-:S05]  /*2010*/  SEL R0, R21, R2, !P4 ;  /* 0x0000000215007207 */ /* 0x000fca0006000000 */
[----:B------:R-:W-:-:S04]  /*2020*/  IMAD.MOV R2, RZ, RZ, -R0 ;  /* 0x000000ffff027224 */ /* 0x000fc800078e0a00 */
[----:B------:R-:W-:Y:S01]  /*2030*/  IMAD R16, R19, R2, R16 ;  /* 0x0000000213107224 */ /* 0x000fe200078e0210 */
[----:B------:R-:W-:-:S04]  /*2040*/  LOP3.LUT R2, RZ, R0, RZ, 0x33, !PT ;  /* 0x00000000ff027212 */ /* 0x000fc800078e33ff */
[----:B------:R-:W-:Y:S02]  /*2050*/  LOP3.LUT R14, RZ, R16, RZ, 0x33, !PT ;  /* 0x00000010ff0e7212 */ /* 0x000fe400078e33ff */
[----:B------:R-:W-:-:S03]  /*2060*/  IADD3 R2, PT, PT, R2, R19, RZ ;  /* 0x0000001302027210 */ /* 0x000fc60007ffe0ff */
[----:B------:R-:W-:Y:S01]  /*2070*/  IMAD.IADD R3, R14, 0x1, R19 ;  /* 0x000000010e037824 */ /* 0x000fe200078e0213 */
[----:B------:R-:W-:-:S04]  /*2080*/  ISETP.GE.AND P1, PT, R2, R9, PT ;  /* 0x000000090200720c */ /* 0x000fc80003f26270 */
[----:B------:R-:W-:Y:S02]  /*2090*/  ISETP.GE.AND P5, PT, R3, R8, PT ;  /* 0x000000080300720c */ /* 0x000fe40003fa6270 */
[----:B------:R-:W-:Y:S02]  /*20a0*/  ISETP.LT.OR P1, PT, R0, R6, !P1 ;  /* 0x000000060000720c */ /* 0x000fe40004f21670 */
[----:B------:R-:W-:-:S04]  /*20b0*/  ISETP.LT.OR P5, PT, R16, R7, !P5 ;  /* 0x000000071000720c */ /* 0x000fc80006fa1670 */
[----:B------:R-:W-:Y:S02]  /*20c0*/  PLOP3.LUT P1, PT, P1, P5, PT, 0xf8, 0x8f ;  /* 0x00000000008f781c */ /* 0x000fe40000f2bf70 */
[----:B------:R-:W-:-:S11]  /*20d0*/  PLOP3.LUT P5, PT, PT, PT, PT, 0x8, 0x80 ;  /* 0x000000000080781c */ /* 0x000fd60003fae170 */
[----:B------:R-:W-:Y:S01]  /*20e0*/  @!P1 PLOP3.LUT P5, PT, P3, PT, PT, 0x80, 0x8 ;  /* 0x000000000008981c */ /* 0x000fe20001faf070 */
[----:B------:R-:W0:Y:S01]  /*20f0*/  @!P1 LDC R14, c[0x0][0x3a4] ;  /* 0x0000e900ff0e9b82 */ /* 0x000e220000000800 */
[----:B------:R-:W-:Y:S01]  /*2100*/  PLOP3.LUT P3, PT, PT, PT, PT, 0x8, 0x80 ;  /* 0x000000000080781c */ /* 0x000fe20003f6e170 */
[----:B------:R-:W-:Y:S01]  /*2110*/  @!P1 IMAD.IADD R0, R0, 0x1, -R11 ;  /* 0x0000000100009824 */ /* 0x000fe200078e0a0b */
[----:B------:R-:W-:Y:S02]  /*2120*/  @!P1 PLOP3.LUT P3, PT, P2, PT, PT, 0x80, 0x8 ;  /* 0x000000000008981c */ /* 0x000fe4000176f070 */
[----:B------:R-:W-:-:S03]  /*2130*/  ISETP.NE.U32.OR P2, PT, RZ, UR7, P1 ;  /* 0x00000007ff007c0c */ /* 0x000fc60008f45470 */
[----:B------:R-:W1:Y:S04]  /*2140*/  @!P1 LDC R15, c[0x0][0x398] ;  /* 0x0000e600ff0f9b82 */ /* 0x000e680000000800 */
[----:B------:R-:W-:-:S04]  /*2150*/  @P5 VIADD R5, R5, 0x1 ;  /* 0x0000000105055836 */ /* 0x000fc80000000000 */
[----:B------:R-:W-:Y:S01]  /*2160*/  @P3 VIADD R5, R5, 0x1 ;  /* 0x0000000105053836 */ /* 0x000fe20000000000 */
[----:B------:R-:W2:Y:S01]  /*2170*/  @!P1 LDC.64 R2, c[0x0][0x380] ;  /* 0x0000e000ff029b82 */ /* 0x000ea20000000a00 */
[----:B------:R-:W-:-:S05]  /*2180*/  @!P2 LOP3.LUT R5, RZ, UR7, RZ, 0x33, !PT ;  /* 0x00000007ff05ac12 */ /* 0x000fca000f8e33ff */
[----:B------:R-:W-:-:S05]  /*2190*/  @!P1 IMAD R5, R5, UR9, R12 ;  /* 0x0000000905059c24 */ /* 0x000fca000f8e020c */
[----:B------:R-:W-:-:S05]  /*21a0*/  @!P1 IADD3 R5, PT, PT, R16, R5, RZ ;  /* 0x0000000510059210 */ /* 0x000fca0007ffe0ff */
[----:B0-----:R-:W-:-:S04]  /*21b0*/  @!P1 IMAD R0, R0, R14, R5 ;  /* 0x0000000e00009224 */ /* 0x001fc800078e0205 */
[----:B-1----:R-:W-:Y:S02]  /*21c0*/  @!P1 IMAD R5, R0, R15, RZ ;  /* 0x0000000f00059224 */ /* 0x002fe400078e02ff */
[----:B------:R-:W0:Y:S02]  /*21d0*/  I2F.RP R0, R20 ;  /* 0x0000001400007306 */ /* 0x000e240000209400 */
[----:B--2---:R-:W-:-:S04]  /*21e0*/  @!P1 IMAD.WIDE R2, R5, 0x4, R2 ;  /* 0x0000000405029825 */ /* 0x004fc800078e0202 */
[----:B------:R-:W-:Y:S01]  /*21f0*/  IMAD.MOV.U32 R5, RZ, RZ, R13 ;  /* 0x000000ffff057224 */ /* 0x000fe200078e000d */
[----:B------:R1:W2:Y:S01]  /*2200*/  @!P1 LDG.E R24, desc[UR12][R2.64] ;  /* 0x0000000c02189981 */ /* 0x0002a2000c1e1900 */
[----:B------:R-:W-:Y:S02]  /*2210*/  PLOP3.LUT P1, PT, P0, PT, PT, 0x80, 0x8 ;  /* 0x000000000008781c */ /* 0x000fe4000072f070 */
[----:B------:R-:W-:-:S05]  /*2220*/  IMAD.HI.U32 R16, R5, R10, RZ ;  /* 0x0000000a05107227 */ /* 0x000fca00078e00ff */
[----:B------:R-:W-:Y:S01]  /*2230*/  IADD3 R15, PT, PT, -R16, RZ, RZ ;  /* 0x000000ff100f7210 */ /* 0x000fe20007ffe1ff */
[----:B0-----:R-:W0:Y:S01]  /*2240*/  MUFU.RCP R0, R0 ;  /* 0x0000000000007308 */ /* 0x001e220000001000 */
[----:B-1----:R-:W-:-:S03]  /*2250*/  IMAD.MOV.U32 R3, RZ, RZ, R18 ;  /* 0x000000ffff037224 */ /* 0x002fc600078e0012 */
[----:B------:R-:W-:-:S05]  /*2260*/  IMAD R22, R15, UR7, R10 ;  /* 0x000000070f167c24 */ /* 0x000fca000f8e020a */
[----:B------:R-:W-:Y:S01]  /*2270*/  ISETP.GE.U32.AND P6, PT, R22, UR7, PT ;  /* 0x0000000716007c0c */ /* 0x000fe2000bfc6070 */
[----:B0-----:R-:W-:-:S04]  /*2280*/  VIADD R14, R0, 0xffffffe ;  /* 0x0ffffffe000e7836 */ /* 0x001fc80000000000 */
[----:B------:R0:W1:Y:S08]  /*2290*/  F2I.FTZ.U32.TRUNC.NTZ R15, R14 ;  /* 0x0000000e000f7305 */ /* 0x000070000021f000 */
[----:B------:R-:W-:-:S05]  /*22a0*/  @P6 VIADD R22, R22, -UR7 ;  /* 0x8000000716166c36 */ /* 0x000fca0008000000 */
[----:B------:R-:W-:Y:S01]  /*22b0*/  ISETP.GE.U32.AND P5, PT, R22, UR7, PT ;  /* 0x0000000716007c0c */ /* 0x000fe2000bfa6070 */
[----:B0-----:R-:W-:Y:S02]  /*22c0*/  IMAD.MOV.U32 R14, RZ, RZ, RZ ;  /* 0x000000ffff0e7224 */ /* 0x001fe400078e00ff */
[----:B-1----:R-:W-:-:S10]  /*22d0*/  IMAD.MOV R17, RZ, RZ, -R15 ;  /* 0x000000ffff117224 */ /* 0x002fd400078e0a0f */
[----:B------:R-:W-:Y:S01]  /*22e0*/  @P5 IADD3 R22, PT, PT, R22, -UR7, RZ ;  /* 0x8000000716165c10 */ /* 0x000fe2000fffe0ff */
[----:B------:R-:W-:-:S03]  /*22f0*/  IMAD R17, R17, R20, RZ ;  /* 0x0000001411117224 */ /* 0x000fc600078e02ff */
[----:B------:R-:W-:Y:S01]  /*2300*/  SEL R22, R3, R22, !P1 ;  /* 0x0000001603167207 */ /* 0x000fe20004800000 */
[----:B------:R-:W-:-:S03]  /*2310*/  IMAD.HI.U32 R2, R15, R17, R14 ;  /* 0x000000110f027227 */ /* 0x000fc600078e000e */
[----:B------:R-:W-:-:S05]  /*2320*/  IABS R0, R22 ;  /* 0x0000001600007213 */ /* 0x000fca0000000000 */
[----:B------:R-:W-:-:S04]  /*2330*/  IMAD.MOV.U32 R15, RZ, RZ, R0 ;  /* 0x000000ffff0f7224 */ /* 0x000fc800078e0000 */
[----:B------:R-:W-:-:S05]  /*2340*/  IMAD.HI.U32 R14, R2, R15, RZ ;  /* 0x0000000f020e7227 */ /* 0x000fca00078e00ff */
[----:B------:R-:W-:-:S05]  /*2350*/  IADD3 R0, PT, PT, -R14, RZ, RZ ;  /* 0x000000ff0e007210 */ /* 0x000fca0007ffe1ff */
[----:B------:R-:W-:Y:S02]  /*2360*/  IMAD R15, R20, R0, R15 ;  /* 0x00000000140f7224 */ /* 0x000fe400078e020f */
[----:B------:R-:W-:-:S05]  /*2370*/  IMAD.MOV.U32 R0, RZ, RZ, R20 ;  /* 0x000000ffff007224 */ /* 0x000fca00078e0014 */
[----:B------:R-:W-:-:S13]  /*2380*/  ISETP.GT.U32.AND P3, PT, R0, R15, PT ;  /* 0x0000000f0000720c */ /* 0x000fda0003f64070 */
[----:B------:R-:W-:Y:S02]  /*2390*/  @!P3 IMAD.IADD R15, R15, 0x1, -R20 ;  /* 0x000000010f0fb824 */ /* 0x000fe400078e0a14 */
[----:B------:R-:W-:-:S03]  /*23a0*/  @!P3 VIADD R14, R14, 0x1 ;  /* 0x000000010e0eb836 */ /* 0x000fc60000000000 */
[----:B------:R-:W-:Y:S02]  /*23b0*/  ISETP.GE.U32.AND P2, PT, R15, R0, PT ;  /* 0x000000000f00720c */ /* 0x000fe40003f46070 */
[----:B------:R-:W-:-:S04]  /*23c0*/  LOP3.LUT R15, R22, R19, RZ, 0x3c, !PT ;  /* 0x00000013160f7212 */ /* 0x000fc800078e3cff */
[----:B------:R-:W-:-:S07]  /*23d0*/  ISETP.GE.AND P3, PT, R15, RZ, PT ;  /* 0x000000ff0f00720c */ /* 0x000fce0003f66270 */
[----:B------:R-:W-:-:S06]  /*23e0*/  @P2 IADD3 R14, PT, PT, R14, 0x1, RZ ;  /* 0x000000010e0e2810 */ /* 0x000fcc0007ffe0ff */
        /* <DEDUP_REMOVED lines=18> */
[----:B------:R-:W-:-:S09]  /*2510*/  @!P2 PLOP3.LUT P6, PT, P5, PT, PT, 0x80, 0x8 ;  /* 0x000000000008a81c */ /* 0x000fd20002fcf070 */
[----:B------:R-:W-:-:S05]  /*2520*/  @P3 VIADD R16, R16, 0x1 ;  /* 0x0000000110103836 */ /* 0x000fca0000000000 */
[----:B------:R-:W-:-:S04]  /*2530*/  @P6 IADD3 R16, PT, PT, R16, 0x1, RZ ;  /* 0x0000000110106810 */ /* 0x000fc80007ffe0ff */
[----:B------:R-:W-:Y:S02]  /*2540*/  @!P2 SEL R15, R3, R16, !P1 ;  /* 0x00000010030fa207 */ /* 0x000fe40004800000 */
[----:B------:R-:W1:Y:S03]  /*2550*/  @!P2 LDC R16, c[0x0][0x3a4] ;  /* 0x0000e900ff10ab82 */ /* 0x000e660000000800 */
[----:B------:R-:W-:-:S04]  /*2560*/  @!P2 IMAD R15, R15, UR9, R12 ;  /* 0x000000090f0fac24 */ /* 0x000fc8000f8e020c */
[----:B------:R-:W-:Y:S02]  /*2570*/  @!P2 IMAD.IADD R25, R14, 0x1, R15 ;  /* 0x000000010e19a824 */ /* 0x000fe400078e020f */
[----:B------:R-:W3:Y:S02]  /*2580*/  @!P2 LDC.64 R14, c[0x0][0x380] ;  /* 0x0000e000ff0eab82 */ /* 0x000ee40000000a00 */
[----:B-1----:R-:W-:-:S04]  /*2590*/  @!P2 IMAD R17, R17, R16, R25 ;  /* 0x000000101111a224 */ /* 0x002fc800078e0219 */
[----:B0-----:R-:W-:Y:S02]  /*25a0*/  @!P2 IMAD R17, R17, R22, RZ ;  /* 0x000000161111a224 */ /* 0x001fe400078e02ff */
[----:B------:R-:W-:Y:S02]  /*25b0*/  HFMA2 R22, -RZ, RZ, 0, 0 ;  /* 0x00000000ff167431 */ /* 0x000fe400000001ff */
[----:B---3--:R-:W-:-:S05]  /*25c0*/  @!P2 IMAD.WIDE R16, R17, 0x4, R14 ;  /* 0x000000041110a825 */ /* 0x008fca00078e020e */
[----:B------:R0:W3:Y:S01]  /*25d0*/  @!P2 LDG.E R22, desc[UR12][R16.64] ;  /* 0x0000000c1016a981 */ /* 0x0000e2000c1e1900 */
[----:B------:R-:W-:-:S04]  /*25e0*/  VIADD R14, R10, 0x1 ;  /* 0x000000010a0e7836 */ /* 0x000fc80000000000 */
[----:B------:R-:W-:-:S04]  /*25f0*/  IMAD.HI.U32 R26, R5, R14, RZ ;  /* 0x0000000e051a7227 */ /* 0x000fc800078e00ff */
[----:B------:R-:W-:-:S04]  /*2600*/  IMAD.MOV R28, RZ, RZ, -R26 ;  /* 0x000000ffff1c7224 */ /* 0x000fc800078e0a1a */
[----:B------:R-:W-:Y:S02]  /*2610*/  IMAD R28, R28, UR7, R14 ;  /* 0x000000071c1c7c24 */ /* 0x000fe4000f8e020e */
[----:B------:R-:W2:Y:S03]  /*2620*/  LDS.64 R14, [UR6+-0x8] ;  /* 0xfffff806ff0e7984 */ /* 0x000ea60008000a00 */
[----:B------:R-:W-:-:S13]  /*2630*/  ISETP.GE.U32.AND P6, PT, R28, UR7, PT ;  /* 0x000000071c007c0c */ /* 0x000fda000bfc6070 */
[----:B------:R-:W-:-:S04]  /*2640*/  @P6 IADD3 R28, PT, PT, R28, -UR7, RZ ;  /* 0x800000071c1c6c10 */ /* 0x000fc8000fffe0ff */
[----:B------:R-:W-:-:S13]  /*2650*/  ISETP.GE.U32.AND P5, PT, R28, UR7, PT ;  /* 0x000000071c007c0c */ /* 0x000fda000bfa6070 */
[----:B------:R-:W-:-:S05]  /*2660*/  @P5 VIADD R28, R28, -UR7 ;  /* 0x800000071c1c5c36 */ /* 0x000fca0008000000 */
[----:B------:R-:W-:-:S04]  /*2670*/  SEL R28, R3, R28, !P1 ;  /* 0x0000001c031c7207 */ /* 0x000fc80004800000 */
[----:B0-----:R-:W-:Y:S01]  /*2680*/  IABS R17, R28 ;  /* 0x0000001c00117213 */ /* 0x001fe20000000000 */
[----:B--2---:R-:W-:-:S04]  /*2690*/  FFMA R25, R14, R24, R23 ;  /* 0x000000180e197223 */ /* 0x004fc80000000017 */
[----:B------:R-:W-:-:S04]  /*26a0*/  IMAD.HI.U32 R14, R2, R17, RZ ;  /* 0x00000011020e7227 */ /* 0x000fc800078e00ff */
[----:B------:R-:W-:-:S04]  /*26b0*/  IMAD.MOV R16, RZ, RZ, -R14 ;  /* 0x000000ffff107224 */ /* 0x000fc800078e0a0e */
[----:B------:R-:W-:Y:S01]  /*26c0*/  IMAD R17, R20, R16, R17 ;  /* 0x0000001014117224 */ /* 0x000fe200078e0211 */
[----:B------:R-:W-:-:S04]  /*26d0*/  LOP3.LUT R16, R28, R19, RZ, 0x3c, !PT ;  /* 0x000000131c107212 */ /* 0x000fc800078e3cff */
[----:B------:R-:W-:-:S13]  /*26e0*/  ISETP.GT.U32.AND P3, PT, R0, R17, PT ;  /* 0x000000110000720c */ /* 0x000fda0003f64070 */
[----:B------:R-:W-:Y:S01]  /*26f0*/  @!P3 IADD3 R17, PT, PT, R17, -R20, RZ ;  /* 0x800000141111b210 */ /* 0x000fe20007ffe0ff */
[----:B------:R-:W-:Y:S01]  /*2700*/  @!P3 VIADD R14, R14, 0x1 ;  /* 0x000000010e0eb836 */ /* 0x000fe20000000000 */
[----:B------:R-:W-:Y:S02]  /*2710*/  ISETP.GE.AND P3, PT, R16, RZ, PT ;  /* 0x000000ff1000720c */ /* 0x000fe40003f66270 */
[----:B------:R-:W-:-:S13]  /*2720*/  ISETP.GE.U32.AND P2, PT, R17, R0, PT ;  /* 0x000000001100720c */ /* 0x000fda0003f46070 */
[----:B------:R-:W-:-:S05]  /*2730*/  @P2 VIADD R14, R14, 0x1 ;  /* 0x000000010e0e2836 */ /* 0x000fca0000000000 */
[----:B------:R-:W-:-:S04]  /*2740*/  @!P3 IADD3 R14, PT, PT, -R14, RZ, RZ ;  /* 0x000000ff0e0eb210 */ /* 0x000fc80007ffe1ff */
[----:B------:R-:W-:-:S05]  /*2750*/  SEL R14, R21, R14, !P4 ;  /* 0x0000000e150e7207 */ /* 0x000fca0006000000 */
[----:B------:R-:W-:-:S04]  /*2760*/  IMAD.MOV R16, RZ, RZ, -R14 ;  /* 0x000000ffff107224 */ /* 0x000fc800078e0a0e */
[----:B------:R-:W-:Y:S01]  /*2770*/  IMAD R28, R19, R16, R28 ;  /* 0x00000010131c7224 */ /* 0x000fe200078e021c */
[----:B------:R-:W-:-:S04]  /*2780*/  LOP3.LUT R16, RZ, R14, RZ, 0x33, !PT ;  /* 0x0000000eff107212 */ /* 0x000fc800078e33ff */
[----:B------:R-:W-:Y:S01]  /*2790*/  LOP3.LUT R24, RZ, R28, RZ, 0x33, !PT ;  /* 0x0000001cff187212 */ /* 0x000fe200078e33ff */
[----:B------:R-:W-:-:S03]  /*27a0*/  IMAD.IADD R16, R16, 0x1, R19 ;  /* 0x0000000110107824 */ /* 0x000fc600078e0213 */
[----:B------:R-:W-:Y:S01]  /*27b0*/  IADD3 R17, PT, PT, R24, R19, RZ ;  /* 0x0000001318117210 */ /* 0x000fe20007ffe0ff */
[----:B------:R-:W-:Y:S01]  /*27c0*/  VIADD R24, R10, 0x2 ;  /* 0x000000020a187836 */ /* 0x000fe20000000000 */
[----:B------:R-:W-:Y:S02]  /*27d0*/  ISETP.GE.AND P2, PT, R16, R9, PT ;  /* 0x000000091000720c */ /* 0x000fe40003f46270 */
[----:B------:R-:W-:Y:S02]  /*27e0*/  ISETP.GE.AND P3, PT, R17, R8, PT ;  /* 0x000000081100720c */ /* 0x000fe40003f66270 */
[----:B------:R-:W-:Y:S02]  /*27f0*/  ISETP.LT.OR P2, PT, R14, R6, !P2 ;  /* 0x000000060e00720c */ /* 0x000fe40005741670 */
[----:B------:R-:W-:-:S04]  /*2800*/  ISETP.LT.OR P3, PT, R28, R7, !P3 ;  /* 0x000000071c00720c */ /* 0x000fc80005f61670 */
[----:B------:R-:W-:Y:S02]  /*2810*/  PLOP3.LUT P2, PT, P2, P3, PT, 0xf8, 0x8f ;  /* 0x00000000008f781c */ /* 0x000fe40001747f70 */
[----:B------:R-:W-:-:S11]  /*2820*/  PLOP3.LUT P3, PT, PT, PT, PT, 0x8, 0x80 ;  /* 0x000000000080781c */ /* 0x000fd60003f6e170 */
[----:B------:R-:W-:Y:S01]  /*2830*/  @!P2 PLOP3.LUT P3, PT, P6, PT, PT, 0x80, 0x8 ;  /* 0x000000000008a81c */ /* 0x000fe2000376f070 */
[----:B------:R-:W0:Y:S01]  /*2840*/  @!P2 LDC R16, c[0x0][0x3a4] ;  /* 0x0000e900ff10ab82 */ /* 0x000e220000000800 */
[----:B------:R-:W-:Y:S02]  /*2850*/  PLOP3.LUT P6, PT, PT, PT, PT, 0x8, 0x80 ;  /* 0x000000000080781c */ /* 0x000fe40003fce170 */
[----:B------:R-:W-:-:S05]  /*2860*/  @!P2 PLOP3.LUT P6, PT, P5, PT, PT, 0x80, 0x8 ;  /* 0x000000000008a81c */ /* 0x000fca0002fcf070 */
[----:B------:R-:W1:Y:S04]  /*2870*/  @!P2 LDC R23, c[0x0][0x398] ;  /* 0x0000e600ff17ab82 */ /* 0x000e680000000800 */
[----:B------:R-:W-:-:S04]  /*2880*/  @P3 VIADD R26, R26, 0x1 ;  /* 0x000000011a1a3836 */ /* 0x000fc80000000000 */
[----:B------:R-:W-:-:S05]  /*2890*/  @P6 VIADD R26, R26, 0x1 ;  /* 0x000000011a1a6836 */ /* 0x000fca0000000000 */
[----:B------:R-:W-:-:S05]  /*28a0*/  @!P2 SEL R17, R3, R26, !P1 ;  /* 0x0000001a0311a207 */ /* 0x000fca0004800000 */
[----:B------:R-:W-:-:S05]  /*28b0*/  @!P2 IMAD R17, R17, UR9, R12 ;  /* 0x000000091111ac24 */ /* 0x000fca000f8e020c */
[----:B------:R-:W-:Y:S01]  /*28c0*/  @!P2 IADD3 R28, PT, PT, R28, R17, RZ ;  /* 0x000000111c1ca210 */ /* 0x000fe20007ffe0ff */
[----:B------:R-:W-:Y:S02]  /*28d0*/  @!P2 IMAD.IADD R17, R14, 0x1, -R11 ;  /* 0x000000010e11a824 */ /* 0x000fe400078e0a0b */
[----:B------:R-:W-:-:S04]  /*28e0*/  IMAD.HI.U32 R14, R5, R24, RZ ;  /* 0x00000018050e7227 */ /* 0x000fc800078e00ff */
[----:B------:R-:W-:Y:S02]  /*28f0*/  IMAD.MOV R27, RZ, RZ, -R14 ;  /* 0x000000ffff1b7224 */ /* 0x000fe400078e0a0e */
[----:B0-----:R-:W-:Y:S02]  /*2900*/  @!P2 IMAD R28, R17, R16, R28 ;  /* 0x00000010111ca224 */ /* 0x001fe400078e021c */
[----:B------:R-:W-:Y:S01]  /*2910*/  IMAD R24, R27, UR7, R24 ;  /* 0x000000071b187c24 */ /* 0x000fe2000f8e0218 */
[----:B------:R-:W0:Y:S01]  /*2920*/  @!P2 LDC.64 R16, c[0x0][0x380] ;  /* 0x0000e000ff10ab82 */ /* 0x000e220000000a00 */
[----:B-1----:R-:W-:-:S03]  /*2930*/  @!P2 IMAD R23, R28, R23, RZ ;  /* 0x000000171c17a224 */ /* 0x002fc600078e02ff */
[----:B------:R-:W-:-:S13]  /*2940*/  ISETP.GE.U32.AND P5, PT, R24, UR7, PT ;  /* 0x0000000718007c0c */ /* 0x000fda000bfa6070 */
[----:B------:R-:W-:-:S05]  /*2950*/  @P5 VIADD R24, R24, -UR7 ;  /* 0x8000000718185c36 */ /* 0x000fca0008000000 */
[----:B------:R-:W-:Y:S01]  /*2960*/  ISETP.GE.U32.AND P6, PT, R24, UR7, PT ;  /* 0x0000000718007c0c */ /* 0x000fe2000bfc6070 */
[----:B0-----:R-:W-:-:S04]  /*2970*/  @!P2 IMAD.WIDE R16, R23, 0x4, R16 ;  /* 0x000000041710a825 */ /* 0x001fc800078e0210 */
[----:B------:R-:W-:-:S08]  /*2980*/  HFMA2 R23, -RZ, RZ, 0, 0 ;  /* 0x00000000ff177431 */ /* 0x000fd000000001ff */
[----:B------:R-:W-:Y:S01]  /*2990*/  @P6 IADD3 R24, PT, PT, R24, -UR7, RZ ;  /* 0x8000000718186c10 */ /* 0x000fe2000fffe0ff */
[----:B------:R0:W2:Y:S03]  /*29a0*/  @!P2 LDG.E R23, desc[UR12][R16.64] ;  /* 0x0000000c1017a981 */ /* 0x0000a6000c1e1900 */
[----:B------:R-:W-:-:S04]  /*29b0*/  SEL R24, R3, R24, !P1 ;  /* 0x0000001803187207 */ /* 0x000fc80004800000 */
[----:B------:R-:W-:-:S05]  /*29c0*/  IABS R27, R24 ;  /* 0x00000018001b7213 */ /* 0x000fca0000000000 */
[----:B------:R-:W-:-:S04]  /*29d0*/  IMAD.HI.U32 R26, R2, R27, RZ ;  /* 0x0000001b021a7227 */ /* 0x000fc800078e00ff */
[----:B---3--:R-:W-:Y:S01]  /*29e0*/  FFMA R25, R22, R15, R25 ;  /* 0x0000000f16197223 */ /* 0x008fe20000000019 */
[----:B------:R-:W-:-:S04]  /*29f0*/  IMAD.MOV R15, RZ, RZ, -R26 ;  /* 0x000000ffff0f7224 */ /* 0x000fc800078e0a1a */
[----:B------:R-:W-:-:S05]  /*2a00*/  IMAD R15, R20, R15, R27 ;  /* 0x0000000f140f7224 */ /* 0x000fca00078e021b */
[----:B------:R-:W-:-:S13]  /*2a10*/  ISETP.GT.U32.AND P3, PT, R0, R15, PT ;  /* 0x0000000f0000720c */ /* 0x000fda0003f64070 */
[----:B------:R-:W-:Y:S01]  /*2a20*/  @!P3 IMAD.IADD R15, R15, 0x1, -R20 ;  /* 0x000000010f0fb824 */ /* 0x000fe200078e0a14 */
[----:B------:R-:W-:-:S04]  /*2a30*/  @!P3 IADD3 R26, PT, PT, R26, 0x1, RZ ;  /* 0x000000011a1ab810 */ /* 0x000fc80007ffe0ff */
[----:B------:R-:W-:Y:S02]  /*2a40*/  ISETP.GE.U32.AND P2, PT, R15, R0, PT ;  /* 0x000000000f00720c */ /* 0x000fe40003f46070 */
[----:B------:R-:W-:-:S04]  /*2a50*/  LOP3.LUT R15, R24, R19, RZ, 0x3c, !PT ;  /* 0x00000013180f7212 */ /* 0x000fc800078e3cff */
[----:B------:R-:W-:-:S07]  /*2a60*/  ISETP.GE.AND P3, PT, R15, RZ, PT ;  /* 0x000000ff0f00720c */ /* 0x000fce0003f66270 */
[----:B------:R-:W-:-:S06]  /*2a70*/  @P2 VIADD R26, R26, 0x1 ;  /* 0x000000011a1a2836 */ /* 0x000fcc0000000000 */
[----:B------:R-:W-:-:S05]  /*2a80*/  @!P3 IMAD.MOV R26, RZ, RZ, -R26 ;  /* 0x000000ffff1ab224 */ /* 0x000fca00078e0a1a */
[----:B------:R-:W-:Y:S02]  /*2a90*/  SEL R21, R21, R26, !P4 ;  /* 0x0000001a15157207 */ /* 0x000fe40006000000 */
[----:B------:R-:W-:Y:S02]  /*2aa0*/  PLOP3.LUT P4, PT, PT, PT, PT, 0x8, 0x80 ;  /* 0x000000000080781c */ /* 0x000fe40003f8e170 */
[----:B0-----:R-:W-:Y:S02]  /*2ab0*/  IADD3 R16, PT, PT, -R21, RZ, RZ ;  /* 0x000000ff15107210 */ /* 0x001fe40007ffe1ff */
[----:B------:R-:W-:-:S03]  /*2ac0*/  LOP3.LUT R20, RZ, R21, RZ, 0x33, !PT ;  /* 0x00000015ff147212 */ /* 0x000fc600078e33ff */
[----:B------:R-:W-:Y:S02]  /*2ad0*/  IMAD R16, R19, R16, R24 ;  /* 0x0000001013107224 */ /* 0x000fe400078e0218 */
[----:B------:R-:W-:-:S03]  /*2ae0*/  IMAD.IADD R20, R20, 0x1, R19 ;  /* 0x0000000114147824 */ /* 0x000fc600078e0213 */
[----:B------:R-:W-:Y:S02]  /*2af0*/  LOP3.LUT R22, RZ, R16, RZ, 0x33, !PT ;  /* 0x00000010ff167212 */ /* 0x000fe400078e33ff */
[----:B------:R-:W-:-:S03]  /*2b00*/  ISETP.GE.AND P2, PT, R20, R9, PT ;  /* 0x000000091400720c */ /* 0x000fc60003f46270 */
[----:B------:R-:W-:Y:S01]  /*2b10*/  IMAD.IADD R15, R22, 0x1, R19 ;  /* 0x00000001160f7824 */ /* 0x000fe200078e0213 */
[----:B------:R-:W-:-:S04]  /*2b20*/  ISETP.LT.OR P2, PT, R21, R6, !P2 ;  /* 0x000000061500720c */ /* 0x000fc80005741670 */
[----:B------:R-:W-:-:S04]  /*2b30*/  ISETP.GE.AND P3, PT, R15, R8, PT ;  /* 0x000000080f00720c */ /* 0x000fc80003f66270 */
[----:B------:R-:W-:-:S04]  /*2b40*/  ISETP.LT.OR P3, PT, R16, R7, !P3 ;  /* 0x000000071000720c */ /* 0x000fc80005f61670 */
[----:B------:R-:W-:Y:S02]  /*2b50*/  PLOP3.LUT P2, PT, P2, P3, PT, 0xf8, 0x8f ;  /* 0x00000000008f781c */ /* 0x000fe40001747f70 */
[----:B------:R-:W-:-:S11]  /*2b60*/  PLOP3.LUT P3, PT, PT, PT, PT, 0x8, 0x80 ;  /* 0x000000000080781c */ /* 0x000fd60003f6e170 */
[----:B------:R-:W-:Y:S01]  /*2b70*/  @!P2 PLOP3.LUT P3, PT, P5, PT, PT, 0x80, 0x8 ;  /* 0x000000000008a81c */ /* 0x000fe20002f6f070 */
[----:B------:R-:W0:Y:S01]  /*2b80*/  @!P2 LDC R20, c[0x0][0x3a4] ;  /* 0x0000e900ff14ab82 */ /* 0x000e220000000800 */
[----:B------:R-:W-:Y:S02]  /*2b90*/  @!P2 PLOP3.LUT P4, PT, P6, PT, PT, 0x80, 0x8 ;  /* 0x000000000008a81c */ /* 0x000fe4000378f070 */
[----:B------:R-:W-:-:S05]  /*2ba0*/  @!P2 IADD3 R21, PT, PT, R21, -R11, RZ ;  /* 0x8000000b1515a210 */ /* 0x000fca0007ffe0ff */
[----:B------:R-:W1:Y:S04]  /*2bb0*/  @!P2 LDC R17, c[0x0][0x398] ;  /* 0x0000e600ff11ab82 */ /* 0x000e680000000800 */
[----:B------:R-:W-:-:S05]  /*2bc0*/  @P3 IADD3 R14, PT, PT, R14, 0x1, RZ ;  /* 0x000000010e0e3810 */ /* 0x000fca0007ffe0ff */
[----:B------:R-:W-:-:S05]  /*2bd0*/  @P4 VIADD R14, R14, 0x1 ;  /* 0x000000010e0e4836 */ /* 0x000fca0000000000 */
[----:B------:R-:W-:Y:S02]  /*2be0*/  @!P2 SEL R27, R3, R14, !P1 ;  /* 0x0000000e031ba207 */ /* 0x000fe40004800000 */
[----:B------:R-:W3:Y:S03]  /*2bf0*/  @!P2 LDC.64 R14, c[0x0][0x380] ;  /* 0x0000e000ff0eab82 */ /* 0x000ee60000000a00 */
[----:B------:R-:W-:-:S04]  /*2c00*/  @!P2 IMAD R27, R27, UR9, R12 ;  /* 0x000000091b1bac24 */ /* 0x000fc8000f8e020c */
[----:B------:R-:W-:-:S04]  /*2c10*/  @!P2 IMAD.IADD R16, R16, 0x1, R27 ;  /* 0x000000011010a824 */ /* 0x000fc800078e021b */
[----:B0-----:R-:W-:Y:S02]  /*2c20*/  @!P2 IMAD R16, R21, R20, R16 ;  /* 0x000000141510a224 */ /* 0x001fe400078e0210 */
[----:B------:R-:W-:Y:S02]  /*2c30*/  IMAD.MOV.U32 R20, RZ, RZ, RZ ;  /* 0x000000ffff147224 */ /* 0x000fe400078e00ff */
[----:B-1----:R-:W-:-:S04]  /*2c40*/  @!P2 IMAD R17, R16, R17, RZ ;  /* 0x000000111011a224 */ /* 0x002fc800078e02ff */
[----:B---3--:R-:W-:Y:S02]  /*2c50*/  @!P2 IMAD.WIDE R16, R17, 0x4, R14 ;  /* 0x000000041110a825 */ /* 0x008fe400078e020e */
[----:B------:R-:W2:Y:S04]  /*2c60*/  LDS.64 R14, [UR6] ;  /* 0x00000006ff0e7984 */ /* 0x000ea80008000a00 */
[----:B------:R-:W3:Y:S01]  /*2c70*/  @!P2 LDG.E R20, desc[UR12][R16.64] ;  /* 0x0000000c1014a981 */ /* 0x000ee2000c1e1900 */
[----:B------:R-:W-:Y:S01]  /*2c80*/  UIADD3 UR10, UPT, UPT, UR10, 0x4, URZ ;  /* 0x000000040a0a7890 */ /* 0x000fe2000fffe0ff */
[----:B------:R-:W-:Y:S01]  /*2c90*/  VIADD R10, R10, 0x4 ;  /* 0x000000040a0a7836 */ /* 0x000fe20000000000 */
[----:B------:R-:W-:Y:S02]  /*2ca0*/  UIADD3 UR6, UPT, UPT, UR6, 0x10, URZ ;  /* 0x0000001006067890 */ /* 0x000fe4000fffe0ff */
[----:B------:R-:W-:Y:S01]  /*2cb0*/  UISETP.NE.AND UP1, UPT, UR10, URZ, UPT ;  /* 0x000000ff0a00728c */ /* 0x000fe2000bf25270 */
[----:B--2---:R-:W-:-:S04]  /*2cc0*/  FFMA R23, R14, R23, R25 ;  /* 0x000000170e177223 */ /* 0x004fc80000000019 */
[----:B---3--:R-:W-:-:S04]  /*2cd0*/  FFMA R23, R20, R15, R23 ;  /* 0x0000000f14177223 */ /* 0x008fc80000000017 */
[----:B------:R-:W-:Y:S05]  /*2ce0*/  BRA.U UP1, `(.L_x_13) ;  /* 0xfffffff101647547 */ /* 0x000fea000b83ffff */
.L_x_12:
[----:B------:R-:W-:Y:S05]  /*2cf0*/  BRA.U !UP0, `(.L_x_11) ;  /* 0x00000005088c7547 */ /* 0x000fea000b800000 */
[----:B------:R-:W-:Y:S01]  /*2d00*/  IABS R0, R19 ;  /* 0x0000001300007213 */ /* 0x000fe20000000000 */
[----:B------:R-:W0:Y:S01]  /*2d10*/  I2F.U32.RP R2, UR7 ;  /* 0x0000000700027d06 */ /* 0x000e220008209000 */
[----:B------:R-:W1:Y:S01]  /*2d20*/  S2UR UR11, SR_CgaCtaId ;  /* 0x00000000000b79c3 */ /* 0x000e620000008800 */
[----:B------:R-:W-:Y:S01]  /*2d30*/  UMOV UR10, 0x400 ;  /* 0x00000400000a7882 */ /* 0x000fe20000000000 */
[----:B------:R-:W-:Y:S01]  /*2d40*/  IMAD R13, RZ, RZ, -UR7 ;  /* 0x80000007ff0d7e24 */ /* 0x000fe2000f8e02ff */
[----:B------:R-:W-:Y:S02]  /*2d50*/  UISETP.NE.U32.AND UP0, UPT, UR7, URZ, UPT ;  /* 0x000000ff0700728c */ /* 0x000fe4000bf05070 */
[----:B------:R-:W-:Y:S02]  /*2d60*/  UIADD3 UR6, UPT, UPT, -UR5, URZ, URZ ;  /* 0x000000ff05067290 */ /* 0x000fe4000fffe1ff */
[----:B------:R-:W2:Y:S01]  /*2d70*/  I2F.RP R3, R0 ;  /* 0x0000000000037306 */ /* 0x000ea20000209400 */
[----:B------:R-:W3:Y:S01]  /*2d80*/  LDC R5, c[0x0][0x3a8] ;  /* 0x0000ea00ff057b82 */ /* 0x000ee20000000800 */
[----:B------:R-:W-:Y:S01]  /*2d90*/  PLOP3.LUT P2, PT, PT, PT, UP0, 0x80, 0x8 ;  /* 0x000000000008781c */ /* 0x000fe20003f4f008 */
[----:B------:R-:W4:Y:S01]  /*2da0*/  LDCU UR14, c[0x0][0x3a4] ;  /* 0x00007480ff0e77ac */ /* 0x000f220008000800 */
[----:B------:R-:W3:Y:S04]  /*2db0*/  LDCU UR15, c[0x0][0x398] ;  /* 0x00007300ff0f77ac */ /* 0x000ee80008000800 */
[----:B0-----:R-:W0:Y:S08]  /*2dc0*/  MUFU.RCP R2, R2 ;  /* 0x0000000200027308 */ /* 0x001e300000001000 */
[----:B--2---:R-:W2:Y:S01]  /*2dd0*/  MUFU.RCP R3, R3 ;  /* 0x0000000300037308 */ /* 0x004ea20000001000 */
[----:B-1----:R-:W-:-:S02]  /*2de0*/  ULEA UR10, UR11, UR10, 0x18 ;  /* 0x0000000a0b0a7291 */ /* 0x002fc4000f8ec0ff */
[----:B------:R-:W-:Y:S02]  /*2df0*/  ULOP3.LUT UR11, URZ, UR7, URZ, 0x33, !UPT ;  /* 0x00000007ff0b7292 */ /* 0x000fe4000f8e33ff */
[----:B------:R-:W-:Y:S01]  /*2e00*/  ULEA UR5, UR4, UR10, 0x2 ;  /* 0x0000000a04057291 */ /* 0x000fe2000f8e10ff */
[----:B0-----:R-:W-:-:S04]  /*2e10*/  VIADD R16, R2, 0xffffffe ;  /* 0x0ffffffe02107836 */ /* 0x001fc80000000000 */
[----:B------:R0:W1:Y:S01]  /*2e20*/  F2I.FTZ.U32.TRUNC.NTZ R17, R16 ;  /* 0x0000001000117305 */ /* 0x000062000021f000 */
[----:B--2---:R-:W-:Y:S02]  /*2e30*/  IADD3 R14, PT, PT, R3, 0xffffffe, RZ ;  /* 0x0ffffffe030e7810 */ /* 0x004fe40007ffe0ff */
[----:B------:R-:W2:Y:S05]  /*2e40*/  LDC.64 R2, c[0x0][0x380] ;  /* 0x0000e000ff027b82 */ /* 0x000eaa0000000a00 */
[----:B------:R5:W4:Y:S01]  /*2e50*/  F2I.FTZ.U32.TRUNC.NTZ R15, R14 ;  /* 0x0000000e000f7305 */ /* 0x000b22000021f000 */
[----:B0-----:R-:W-:Y:S02]  /*2e60*/  IMAD.MOV.U32 R16, RZ, RZ, RZ ;  /* 0x000000ffff107224 */ /* 0x001fe400078e00ff */
[----:B-1----:R-:W-:-:S02]  /*2e70*/  IMAD R13, R13, R17, RZ ;  /* 0x000000110d0d7224 */ /* 0x002fc400078e02ff */
[----:B-----5:R-:W-:Y:S02]  /*2e80*/  IMAD.MOV.U32 R14, RZ, RZ, RZ ;  /* 0x000000ffff0e7224 */ /* 0x020fe400078e00ff */
[----:B------:R-:W-:Y:S01]  /*2e90*/  IMAD.HI.U32 R16, R17, R13, R16 ;  /* 0x0000000d11107227 */ /* 0x000fe200078e0010 */
[----:B------:R-:W-:Y:S02]  /*2ea0*/  MOV R13, UR11 ;  /* 0x0000000b000d7c02 */ /* 0x000fe40008000f00 */
[----:B----4-:R-:W-:-:S05]  /*2eb0*/  IADD3 R19, PT, PT, RZ, -R15, RZ ;  /* 0x8000000fff137210 */ /* 0x010fca0007ffe0ff */
[----:B------:R-:W-:-:S04]  /*2ec0*/  IMAD R19, R19, R0, RZ ;  /* 0x0000000013137224 */ /* 0x000fc800078e02ff */
[----:B---3--:R-:W-:-:S07]  /*2ed0*/  IMAD.HI.U32 R10, R15, R19, R14 ;  /* 0x000000130f0a7227 */ /* 0x008fce00078e000e */
.L_x_16:
[----:B------:R-:W-:Y:S01]  /*2ee0*/  IMAD.HI.U32 R14, R16, UR4, RZ ;  /* 0x00000004100e7c27 */ /* 0x000fe2000f8e00ff */
[----:B------:R-:W-:Y:S01]  /*2ef0*/  IABS R20, R5 ;  /* 0x0000000500147213 */ /* 0x000fe20000000000 */
[----:B------:R-:W-:Y:S01]  /*2f00*/  UIADD3 UR6, UPT, UPT, UR6, 0x1, URZ ;  /* 0x0000000106067890 */ /* 0x000fe2000fffe0ff */
[----:B------:R-:W-:Y:S01]  /*2f10*/  BSSY.RECONVERGENT B0, `(.L_x_14) ;  /* 0x000003e000007945 */ /* 0x000fe20003800200 */
[----:B------:R-:W-:Y:S02]  /*2f20*/  IMAD.U32 R15, RZ, RZ, UR7 ;  /* 0x00000007ff0f7e24 */ /* 0x000fe4000f8e00ff */
[----:B------:R-:W-:-:S04]  /*2f30*/  IMAD.MOV R18, RZ, RZ, -R14 ;  /* 0x000000ffff127224 */ /* 0x000fc800078e0a0e */
[----:B------:R-:W-:Y:S01]  /*2f40*/  IMAD R18, R15, R18, UR4 ;  /* 0x000000040f127e24 */ /* 0x000fe2000f8e0212 */
[----:B------:R-:W-:-:S04]  /*2f50*/  UIADD3 UR4, UPT, UPT, UR4, 0x1, URZ ;  /* 0x0000000104047890 */ /* 0x000fc8000fffe0ff */
        /* <DEDUP_REMOVED lines=8> */
[----:B------:R-:W-:Y:S02]  /*2fe0*/  IMAD R17, R20, R18, R17 ;  /* 0x0000001214117224 */ /* 0x000fe400078e0211 */
[----:B------:R-:W0:Y:S01]  /*2ff0*/  LDS R18, [UR5] ;  /* 0x00000005ff127984 */ /* 0x000e220008000800 */
[----:B------:R-:W-:Y:S02]  /*3000*/  UIADD3 UR5, UPT, UPT, UR5, 0x4, URZ ;  /* 0x0000000405057890 */ /* 0x000fe4000fffe0ff */
[----:B------:R-:W-:-:S13]  /*3010*/  ISETP.GT.U32.AND P1, PT, R0, R17, PT ;  /* 0x000000110000720c */ /* 0x000fda0003f24070 */
[----:B------:R-:W-:Y:S01]  /*3020*/  @!P1 IADD3 R17, PT, PT, R17, -R20, RZ ;  /* 0x8000001411119210 */ /* 0x000fe20007ffe0ff */
[----:B------:R-:W-:Y:S01]  /*3030*/  @!P1 VIADD R15, R15, 0x1 ;  /* 0x000000010f0f9836 */ /* 0x000fe20000000000 */
[----:B------:R-:W-:Y:S02]  /*3040*/  ISETP.NE.AND P1, PT, R5, RZ, PT ;  /* 0x000000ff0500720c */ /* 0x000fe40003f25270 */
[----:B------:R-:W-:Y:S02]  /*3050*/  ISETP.GE.U32.AND P0, PT, R17, R0, PT ;  /* 0x000000001100720c */ /* 0x000fe40003f06070 */
[----:B------:R-:W-:-:S04]  /*3060*/  LOP3.LUT R17, R22, R5, RZ, 0x3c, !PT ;  /* 0x0000000516117212 */ /* 0x000fc800078e3cff */
[----:B------:R-:W-:-:S07]  /*3070*/  ISETP.GE.AND P5, PT, R17, RZ, PT ;  /* 0x000000ff1100720c */ /* 0x000fce0003fa6270 */
[----:B------:R-:W-:-:S05]  /*3080*/  @P0 VIADD R15, R15, 0x1 ;  /* 0x000000010f0f0836 */ /* 0x000fca0000000000 */
[----:B------:R-:W-:-:S05]  /*3090*/  MOV R17, R15 ;  /* 0x0000000f00117202 */ /* 0x000fca0000000f00 */
[----:B------:R-:W-:Y:S01]  /*30a0*/  @!P5 IMAD.MOV R17, RZ, RZ, -R17 ;  /* 0x000000ffff11d224 */ /* 0x000fe200078e0a11 */
[----:B------:R-:W-:-:S05]  /*30b0*/  @!P1 LOP3.LUT R17, RZ, R5, RZ, 0x33, !PT ;  /* 0x00000005ff119212 */ /* 0x000fca00078e33ff */
[----:B------:R-:W-:-:S04]  /*30c0*/  IMAD.MOV R20, RZ, RZ, -R17 ;  /* 0x000000ffff147224 */ /* 0x000fc800078e0a11 */
[----:B------:R-:W-:Y:S01]  /*30d0*/  IMAD R24, R5, R20, R22 ;  /* 0x0000001405187224 */ /* 0x000fe200078e0216 */
[----:B------:R-:W-:-:S04]  /*30e0*/  LOP3.LUT R20, RZ, R17, RZ, 0x33, !PT ;  /* 0x00000011ff147212 */ /* 0x000fc800078e33ff */
[----:B------:R-:W-:Y:S02]  /*30f0*/  LOP3.LUT R22, RZ, R24, RZ, 0x33, !PT ;  /* 0x00000018ff167212 */ /* 0x000fe400078e33ff */
[----:B------:R-:W-:-:S03]  /*3100*/  IADD3 R20, PT, PT, R20, R5, RZ ;  /* 0x0000000514147210 */ /* 0x000fc60007ffe0ff */
[----:B------:R-:W-:Y:S01]  /*3110*/  IMAD.IADD R15, R22, 0x1, R5 ;  /* 0x00000001160f7824 */ /* 0x000fe200078e0205 */
[----:B------:R-:W-:-:S04]  /*3120*/  ISETP.GE.AND P0, PT, R20, R9, PT ;  /* 0x000000091400720c */ /* 0x000fc80003f06270 */
[----:B------:R-:W-:Y:S01]  /*3130*/  ISETP.GE.AND P1, PT, R15, R8, PT ;  /* 0x000000080f00720c */ /* 0x000fe20003f26270 */
[----:B------:R-:W-:Y:S01]  /*3140*/  IMAD.MOV.U32 R15, RZ, RZ, RZ ;  /* 0x000000ffff0f7224 */ /* 0x000fe200078e00ff */
[----:B------:R-:W-:Y:S02]  /*3150*/  ISETP.LT.OR P0, PT, R17, R6, !P0 ;  /* 0x000000061100720c */ /* 0x000fe40004701670 */
[----:B------:R-:W-:-:S04]  /*3160*/  ISETP.LT.OR P1, PT, R24, R7, !P1 ;  /* 0x000000071800720c */ /* 0x000fc80004f21670 */
[----:B------:R-:W-:-:S13]  /*3170*/  PLOP3.LUT P0, PT, P0, P1, PT, 0xf8, 0x8f ;  /* 0x00000000008f781c */ /* 0x000fda0000703f70 */
[----:B0-----:R-:W-:Y:S05]  /*3180*/  @P0 BRA `(.L_x_15) ;  /* 0x0000000000580947 */ /* 0x001fea0003800000 */
[----:B------:R-:W-:Y:S01]  /*3190*/  ULOP3.LUT UR10, URZ, UR7, URZ, 0x33, !UPT ;  /* 0x00000007ff0a7292 */ /* 0x000fe2000f8e33ff */
[----:B------:R-:W-:Y:S01]  /*31a0*/  @P3 IADD3 R14, PT, PT, R14, 0x1, RZ ;  /* 0x000000010e0e3810 */ /* 0x000fe20007ffe0ff */
[----:B------:R-:W-:-:S04]  /*31b0*/  UISETP.NE.U32.AND UP0, UPT, UR7, URZ, UPT ;  /* 0x000000ff0700728c */ /* 0x000fc8000bf05070 */
[----:B------:R-:W-:Y:S02]  /*31c0*/  @P4 VIADD R14, R14, 0x1 ;  /* 0x000000010e0e4836 */ /* 0x000fe40000000000 */
[----:B------:R-:W-:Y:S01]  /*31d0*/  IMAD.U32 R13, RZ, RZ, UR10 ;  /* 0x0000000aff0d7e24 */ /* 0x000fe2000f8e00ff */
[----:B------:R-:W-:-:S04]  /*31e0*/  PLOP3.LUT P2, PT, PT, PT, UP0, 0x80, 0x8 ;  /* 0x000000000008781c */ /* 0x000fc80003f4f008 */
[----:B------:R-:W-:Y:S02]  /*31f0*/  SEL R15, R13, R14, !P2 ;  /* 0x0000000e0d0f7207 */ /* 0x000fe40005000000 */
[----:B------:R-:W-:-:S03]  /*3200*/  IADD3 R14, PT, PT, R17, -R11, RZ ;  /* 0x8000000b110e7210 */ /* 0x000fc60007ffe0ff */
[----:B------:R-:W-:-:S04]  /*3210*/  IMAD R15, R15, UR9, R12 ;  /* 0x000000090f0f7c24 */ /* 0x000fc8000f8e020c */
[----:B------:R-:W-:-:S04]  /*3220*/  IMAD.IADD R15, R24, 0x1, R15 ;  /* 0x00000001180f7824 */ /* 0x000fc800078e020f */
[----:B------:R-:W-:-:S04]  /*3230*/  IMAD R14, R14, UR14, R15 ;  /* 0x0000000e0e0e7c24 */ /* 0x000fc8000f8e020f */
[----:B------:R-:W-:-:S04]  /*3240*/  IMAD R15, R14, UR15, RZ ;  /* 0x0000000f0e0f7c24 */ /* 0x000fc8000f8e02ff */
[----:B--2---:R-:W-:-:S06]  /*3250*/  IMAD.WIDE R14, R15, 0x4, R2 ;  /* 0x000000040f0e7825 */ /* 0x004fcc00078e0202 */
[----:B------:R0:W5:Y:S01]  /*3260*/  LDG.E R15, desc[UR12][R14.64] ;  /* 0x0000000c0e0f7981 */ /* 0x000162000c1e1900 */
[----:B------:R-:W1:Y:S01]  /*3270*/  I2F.U32.RP R19, UR7 ;  /* 0x0000000700137d06 */ /* 0x000e620008209000 */
[----:B------:R-:W-:Y:S01]  /*3280*/  IADD3 R21, PT, PT, RZ, -UR7, RZ ;  /* 0x80000007ff157c10 */ /* 0x000fe2000fffe0ff */
[----:B------:R-:W-:-:S06]  /*3290*/  IMAD.MOV.U32 R16, RZ, RZ, RZ ;  /* 0x000000ffff107224 */ /* 0x000fcc00078e00ff */
[----:B-1----:R-:W1:Y:S02]  /*32a0*/  MUFU.RCP R19, R19 ;  /* 0x0000001300137308 */ /* 0x002e640000001000 */
[----:B-1----:R-:W-:-:S06]  /*32b0*/  VIADD R17, R19, 0xffffffe ;  /* 0x0ffffffe13117836 */ /* 0x002fcc0000000000 */
[----:B------:R-:W1:Y:S02]  /*32c0*/  F2I.FTZ.U32.TRUNC.NTZ R17, R17 ;  /* 0x0000001100117305 */ /* 0x000e64000021f000 */
[----:B-1----:R-:W-:-:S04]  /*32d0*/  IMAD R21, R21, R17, RZ ;  /* 0x0000001115157224 */ /* 0x002fc800078e02ff */
[----:B0-----:R-:W-:-:S07]  /*32e0*/  IMAD.HI.U32 R16, R17, R21, R16 ;  /* 0x0000001511107227 */ /* 0x001fce00078e0010 */
.L_x_15:
[----:B------:R-:W-:Y:S05]  /*32f0*/  BSYNC.RECONVERGENT B0 ;  /* 0x0000000000007941 */ /* 0x000fea0003800200 */
.L_x_14:
[----:B------:R-:W-:Y:S01]  /*3300*/  UISETP.NE.AND UP0, UPT, UR6, URZ, UPT ;  /* 0x000000ff0600728c */ /* 0x000fe2000bf05270 */
[----:B-----5:R-:W-:-:S08]  /*3310*/  FFMA R23, R18, R15, R23 ;  /* 0x0000000f12177223 */ /* 0x020fd00000000017 */
[----:B------:R-:W-:Y:S05]  /*3320*/  BRA.U UP0, `(.L_x_16) ;  /* 0xfffffff900ec7547 */ /* 0x000fea000b83ffff */
.L_x_11:
[----:B--2---:R-:W0:Y:S01]  /*3330*/  LDC.64 R2, c[0x0][0x390] ;  /* 0x0000e400ff027b82 */ /* 0x004e220000000a00 */
[----:B------:R-:W1:Y:S02]  /*3340*/  LDCU UR10, c[0x0][0x398] ;  /* 0x00007300ff0a77ac */ /* 0x000e640008000800 */
[----:B-1----:R-:W-:-:S04]  /*3350*/  IMAD R5, R4, UR10, RZ ;  /* 0x0000000a04057c24 */ /* 0x002fc8000f8e02ff */
[----:B0-----:R-:W-:-:S05]  /*3360*/  IMAD.WIDE R2, R5, 0x4, R2 ;  /* 0x0000000405027825 */ /* 0x001fca00078e0202 */
[----:B------:R-:W-:Y:S01]  /*3370*/  STG.E desc[UR12][R2.64], R23 ;  /* 0x0000001702007986 */ /* 0x000fe2000c10190c */
[----:B------:R-:W-:Y:S05]  /*3380*/  EXIT ;  /* 0x000000000000794d */ /* 0x000fea0003800000 */
.L_x_17:
[----:B------:R-:W-:-:S00]  /*3390*/  BRA `(.L_x_17) ;  /* 0xfffffffc00fc7947 */ /* 0x000fc0000383ffff */
[----:B------:R-:W-:-:S00]  /*33a0*/  NOP ;  /* 0x0000000000007918 */ /* 0x000fc00000000000 */
        /* <DEDUP_REMOVED lines=13> */
.L_x_18:


//--------------------- .nv.shared._Z14optiConvFilterILi1EEvPfS0_S0_iiiiiiiiiiiffb --------------------------
	.section	.nv.shared._Z14optiConvFilterILi1EEvPfS0_S0_iiiiiiiiiiiffb,"aw",@nobits
	.sectionflags	@""
	.align	4
.nv.shared._Z14optiConvFilterILi1EEvPfS0_S0_iiiiiiiiiiiffb:
	.zero		7424


//--------------------- .nv.shared.reserved.0     --------------------------
	.section	.nv.shared.reserved.0,"aw",@nobits
	.weak		__nv_reservedSMEM_offset_0_alias
	.size		__nv_reservedSMEM_offset_0_alias, 0, 64
	.other		__nv_reservedSMEM_offset_0_alias,@"STO_CUDA_RESERVED_SHARED STV_DEFAULT"
__nv_reservedSMEM_offset_0_alias:
	.zero		0
	.zero		64


//--------------------- .nv.constant0._Z14optiConvFilterILi1EEvPfS0_S0_iiiiiiiiiiiffb --------------------------
	.section	.nv.constant0._Z14optiConvFilterILi1EEvPfS0_S0_iiiiiiiiiiiffb,"a",@progbits
	.sectionflags	@""
	.align	4
.nv.constant0._Z14optiConvFilterILi1EEvPfS0_S0_iiiiiiiiiiiffb:
	.zero		973


//--------------------- SYMBOLS --------------------------

	.type		.nv.reservedSmem.offset0,@object
	.size		.nv.reservedSmem.offset0,0x4
	.type		.nv.reservedSmem.cap,@object
	.size		.nv.reservedSmem.cap,0x4
